// auto-generated by cutlass_sweep.gemm — config: {"arch": "sm_90", "cluster_m": 1, "cluster_n": 1, "dtype": "int8", "dtype_b": "int8", "layout": "nt", "stages": 7, "tile_k": 64, "tile_m": 128, "tile_n": 128}
#include "cutlass/cutlass.h"
#include "cutlass/gemm/collective/collective_builder.hpp"
#include "cutlass/gemm/device/gemm_universal_adapter.h"
#include "cutlass/gemm/kernel/gemm_universal.hpp"
#include "cutlass/epilogue/collective/collective_builder.hpp"

using ElemA = int8_t;
using ElemB = int8_t;
using ElemCD = int8_t;
using Acc  = int32_t;
using TileShape    = cute::Shape<cute::_128, cute::_128, cute::_64>;
using ClusterShape = cute::Shape<cute::_1, cute::_1, cute::_1>;

using CollectiveEpilogue = typename cutlass::epilogue::collective::CollectiveBuilder<
    cutlass::arch::Sm90, cutlass::arch::OpClassTensorOp,
    TileShape, ClusterShape,
    cutlass::epilogue::collective::EpilogueTileAuto,
    Acc, Acc,
    ElemCD, cutlass::layout::RowMajor, 128 / cutlass::sizeof_bits<ElemCD>::value,
    ElemCD, cutlass::layout::RowMajor, 128 / cutlass::sizeof_bits<ElemCD>::value,
    cutlass::epilogue::collective::EpilogueScheduleAuto
  >::CollectiveOp;

using CollectiveMainloop = typename cutlass::gemm::collective::CollectiveBuilder<
    cutlass::arch::Sm90, cutlass::arch::OpClassTensorOp,
    ElemA, cutlass::layout::RowMajor, 128 / cutlass::sizeof_bits<ElemA>::value,
    ElemB, cutlass::layout::ColumnMajor, 128 / cutlass::sizeof_bits<ElemB>::value,
    Acc,
    TileShape, ClusterShape,
    cutlass::gemm::collective::StageCount<7>,
    cutlass::gemm::collective::KernelScheduleAuto
  >::CollectiveOp;

using GemmKernel = cutlass::gemm::kernel::GemmUniversal<
    cute::Shape<int,int,int,int>,
    CollectiveMainloop,
    CollectiveEpilogue
>;
using Gemm = cutlass::gemm::device::GemmUniversalAdapter<GemmKernel>;

// Force the device kernel symbol into the cubin without needing a host main.
auto* _anchor = &cutlass::device_kernel<GemmKernel>;


// ===== COMPILED SASS (sm_90a) =====

	.target	sm_90a

	.elftype	@"ET_EXEC"


//--------------------- .note.nv.tkinfo           --------------------------
	.section	.note.nv.tkinfo,"",@"SHT_NOTE"
	.sectionflags	@"SHF_NOTE_NV_TKINFO"
	.tkinfo
        /*0018*/ 	.word	0x00000002
        /*0030*/ 	.string	""
        /*0030*/ 	.string	"ptxas"
        /*0030*/ 	.string	"Cuda compilation tools, release 13.0, V13.0.88"
        /*0030*/ 	.string	"Build cuda_13.0.r13.0/compiler.36424714_0"
        /*0030*/ 	.string	"-arch sm_90a -m 64 "



//--------------------- .note.nv.cuinfo           --------------------------
	.section	.note.nv.cuinfo,"",@"SHT_NOTE"
	.sectionflags	@"SHF_NOTE_NV_CUINFO"
        /*0018*/ 	.short	0x0002
        /*001a*/ 	.short	0x005a
        /*001c*/ 	.short	0x0082
	.zero		2


//--------------------- .nv.info                  --------------------------
	.section	.nv.info,"",@"SHT_CUDA_INFO"
	.align	4


	//----- nvinfo : EIATTR_REGCOUNT
	.align		4
        /*0000*/ 	.byte	0x04, 0x2f
        /*0002*/ 	.short	(.L_15 - .L_14)
	.align		4
.L_14:
        /*0004*/ 	.word	index@(_ZN7cutlass13device_kernelINS_4gemm6kernel13GemmUniversalIN4cute5tupleIJiiiiEEENS1_10collective13CollectiveMmaINS1_34MainloopSm90TmaGmmaWarpSpecializedILi7ENS5_IJNS4_1CILi1EEESB_SB_EEENS1_35KernelTmaWarpSpecializedCooperativeEEENS5_IJNSA_ILi128EEESF_NSA_ILi64EEEEEEaNS5_IJlSB_lEEEaSI_NS4_8TiledMMAINS4_8MMA_AtomIJNS4_4SM904GMMA27MMA_64x128x32_S32S8S8_SS_TNEEEENS4_6LayoutINS5_IJNSA_ILi2EEESB_SB_EEENS5_IJSB_NSA_ILi0EEESS_EEEEENS5_IJNS4_10UnderscoreESV_SV_EEEEENS4_13SM90_TMA_LOADENS4_14ComposedLayoutINS4_7SwizzleILi2ELi4ELi3EEENS4_18smem_ptr_flag_bitsILi8EEENSP_INS5_IJNSA_ILi8EEESG_EEENS5_IJSG_SB_EEEEEEEvNS4_8identityESY_S18_vS19_EENS_8epilogue10collective6detail29Sm90TmaWarpSpecializedAdapterINS1C_15DefaultEpilogueIaSI_SI_NS1B_6thread17LinearCombinationIaLi1EiiLNS1G_9ScaleType4KindE0ELNS_15FloatRoundStyleE2EaEENS1_15EpilogueDefaultEEEEEvvEEEEvNT_6ParamsE)
        /*0008*/ 	.word	0x000000a8


	//----- nvinfo : EIATTR_FRAME_SIZE
	.align		4
.L_15:
        /*000c*/ 	.byte	0x04, 0x11
        /*000e*/ 	.short	(.L_17 - .L_16)
	.align		4
.L_16:
        /*0010*/ 	.word	index@(_ZN7cutlass13device_kernelINS_4gemm6kernel13GemmUniversalIN4cute5tupleIJiiiiEEENS1_10collective13CollectiveMmaINS1_34MainloopSm90TmaGmmaWarpSpecializedILi7ENS5_IJNS4_1CILi1EEESB_SB_EEENS1_35KernelTmaWarpSpecializedCooperativeEEENS5_IJNSA_ILi128EEESF_NSA_ILi64EEEEEEaNS5_IJlSB_lEEEaSI_NS4_8TiledMMAINS4_8MMA_AtomIJNS4_4SM904GMMA27MMA_64x128x32_S32S8S8_SS_TNEEEENS4_6LayoutINS5_IJNSA_ILi2EEESB_SB_EEENS5_IJSB_NSA_ILi0EEESS_EEEEENS5_IJNS4_10UnderscoreESV_SV_EEEEENS4_13SM90_TMA_LOADENS4_14ComposedLayoutINS4_7SwizzleILi2ELi4ELi3EEENS4_18smem_ptr_flag_bitsILi8EEENSP_INS5_IJNSA_ILi8EEESG_EEENS5_IJSG_SB_EEEEEEEvNS4_8identityESY_S18_vS19_EENS_8epilogue10collective6detail29Sm90TmaWarpSpecializedAdapterINS1C_15DefaultEpilogueIaSI_SI_NS1B_6thread17LinearCombinationIaLi1EiiLNS1G_9ScaleType4KindE0ELNS_15FloatRoundStyleE2EaEENS1_15EpilogueDefaultEEEEEvvEEEEvNT_6ParamsE)
        /*0014*/ 	.word	0x00000000


	//----- nvinfo : EIATTR_MIN_STACK_SIZE
	.align		4
.L_17:
        /*0018*/ 	.byte	0x04, 0x12
        /*001a*/ 	.short	(.L_19 - .L_18)
	.align		4
.L_18:
        /*001c*/ 	.word	index@(_ZN7cutlass13device_kernelINS_4gemm6kernel13GemmUniversalIN4cute5tupleIJiiiiEEENS1_10collective13CollectiveMmaINS1_34MainloopSm90TmaGmmaWarpSpecializedILi7ENS5_IJNS4_1CILi1EEESB_SB_EEENS1_35KernelTmaWarpSpecializedCooperativeEEENS5_IJNSA_ILi128EEESF_NSA_ILi64EEEEEEaNS5_IJlSB_lEEEaSI_NS4_8TiledMMAINS4_8MMA_AtomIJNS4_4SM904GMMA27MMA_64x128x32_S32S8S8_SS_TNEEEENS4_6LayoutINS5_IJNSA_ILi2EEESB_SB_EEENS5_IJSB_NSA_ILi0EEESS_EEEEENS5_IJNS4_10UnderscoreESV_SV_EEEEENS4_13SM90_TMA_LOADENS4_14ComposedLayoutINS4_7SwizzleILi2ELi4ELi3EEENS4_18smem_ptr_flag_bitsILi8EEENSP_INS5_IJNSA_ILi8EEESG_EEENS5_IJSG_SB_EEEEEEEvNS4_8identityESY_S18_vS19_EENS_8epilogue10collective6detail29Sm90TmaWarpSpecializedAdapterINS1C_15DefaultEpilogueIaSI_SI_NS1B_6thread17LinearCombinationIaLi1EiiLNS1G_9ScaleType4KindE0ELNS_15FloatRoundStyleE2EaEENS1_15EpilogueDefaultEEEEEvvEEEEvNT_6ParamsE)
        /*0020*/ 	.word	0x00000000
.L_19:


//--------------------- .nv.compat                --------------------------
	.section	.nv.compat,"",@"SHT_CUDA_COMPAT_INFO"
	.align	4
        /*0000*/ 	.byte	0x02, 0x09, 0x01, 0x00, 0x02, 0x02, 0x04, 0x00, 0x02, 0x05, 0x05, 0x00, 0x03, 0x07, 0x01, 0x01
        /*0010*/ 	.byte	0x02, 0x03, 0x01, 0x00, 0x02, 0x06, 0x01, 0x00, 0x04, 0x0b, 0x08, 0x00, 0x00, 0x00, 0x00, 0x00
        /*0020*/ 	.byte	0x00, 0x00, 0x00, 0x00


//--------------------- .nv.info._ZN7cutlass13device_kernelINS_4gemm6kernel13GemmUniversalIN4cute5tupleIJiiiiEEENS1_10collective13CollectiveMmaINS1_34MainloopSm90TmaGmmaWarpSpecializedILi7ENS5_IJNS4_1CILi1EEESB_SB_EEENS1_35KernelTmaWarpSpecializedCooperativeEEENS5_IJNSA_ILi128EEESF_NSA_ILi64EEEEEEaNS5_IJlSB_lEEEaSI_NS4_8TiledMMAINS4_8MMA_AtomIJNS4_4SM904GMMA27MMA_64x128x32_S32S8S8_SS_TNEEEENS4_6LayoutINS5_IJNSA_ILi2EEESB_SB_EEENS5_IJSB_NSA_ILi0EEESS_EEEEENS5_IJNS4_10UnderscoreESV_SV_EEEEENS4_13SM90_TMA_LOADENS4_14ComposedLayoutINS4_7SwizzleILi2ELi4ELi3EEENS4_18smem_ptr_flag_bitsILi8EEENSP_INS5_IJNSA_ILi8EEESG_EEENS5_IJSG_SB_EEEEEEEvNS4_8identityESY_S18_vS19_EENS_8epilogue10collective6detail29Sm90TmaWarpSpecializedAdapterINS1C_15DefaultEpilogueIaSI_SI_NS1B_6thread17LinearCombinationIaLi1EiiLNS1G_9ScaleType4KindE0ELNS_15FloatRoundStyleE2EaEENS1_15EpilogueDefaultEEEEEvvEEEEvNT_6ParamsE --------------------------
	.section	.nv.info._ZN7cutlass13device_kernelINS_4gemm6kernel13GemmUniversalIN4cute5tupleIJiiiiEEENS1_10collective13CollectiveMmaINS1_34MainloopSm90TmaGmmaWarpSpecializedILi7ENS5_IJNS4_1CILi1EEESB_SB_EEENS1_35KernelTmaWarpSpecializedCooperativeEEENS5_IJNSA_ILi128EEESF_NSA_ILi64EEEEEEaNS5_IJlSB_lEEEaSI_NS4_8TiledMMAINS4_8MMA_AtomIJNS4_4SM904GMMA27MMA_64x128x32_S32S8S8_SS_TNEEEENS4_6LayoutINS5_IJNSA_ILi2EEESB_SB_EEENS5_IJSB_NSA_ILi0EEESS_EEEEENS5_IJNS4_10UnderscoreESV_SV_EEEEENS4_13SM90_TMA_LOADENS4_14ComposedLayoutINS4_7SwizzleILi2ELi4ELi3EEENS4_18smem_ptr_flag_bitsILi8EEENSP_INS5_IJNSA_ILi8EEESG_EEENS5_IJSG_SB_EEEEEEEvNS4_8identityESY_S18_vS19_EENS_8epilogue10collective6detail29Sm90TmaWarpSpecializedAdapterINS1C_15DefaultEpilogueIaSI_SI_NS1B_6thread17LinearCombinationIaLi1EiiLNS1G_9ScaleType4KindE0ELNS_15FloatRoundStyleE2EaEENS1_15EpilogueDefaultEEEEEvvEEEEvNT_6ParamsE,"",@"SHT_CUDA_INFO"
	.sectionflags	@""
	.align	4


	//----- nvinfo : EIATTR_CUDA_API_VERSION
	.align		4
        /*0000*/ 	.byte	0x04, 0x37
        /*0002*/ 	.short	(.L_21 - .L_20)
.L_20:
        /*0004*/ 	.word	0x00000082


	//----- nvinfo : EIATTR_KPARAM_INFO
	.align		4
.L_21:
        /*0008*/ 	.byte	0x04, 0x17
        /*000a*/ 	.short	(.L_23 - .L_22)
.L_22:
        /*000c*/ 	.word	0x00000000
        /*0010*/ 	.short	0x0000
        /*0012*/ 	.short	0x0070
        /*0014*/ 	.byte	0x00, 0xf0, 0x01, 0x10


	//----- nvinfo : EIATTR_SPARSE_MMA_MASK
	.align		4
.L_23:
        /*0018*/ 	.byte	0x03, 0x50
        /*001a*/ 	.short	0x0000


	//----- nvinfo : EIATTR_MAXREG_COUNT
	.align		4
        /*001c*/ 	.byte	0x03, 0x1b
        /*001e*/ 	.short	0x00a8


	//----- nvinfo : EIATTR_NUM_BARRIERS
	.align		4
        /*0020*/ 	.byte	0x02, 0x4c
        /*0022*/ 	.byte	0x01
	.zero		1


	//----- nvinfo : EIATTR_EXTERNS
	.align		4
        /*0024*/ 	.byte	0x04, 0x0f
        /*0026*/ 	.short	(.L_25 - .L_24)


	//   ....[0]....
	.align		4
.L_24:
        /*0028*/ 	.word	index@(__assertfail)


	//----- nvinfo : EIATTR_MERCURY_ISA_VERSION
	.align		4
.L_25:
        /*002c*/ 	.byte	0x03, 0x5f
        /*002e*/ 	.short	0x0101


	//----- nvinfo : EIATTR_INT_WARP_WIDE_INSTR_OFFSETS
	.align		4
        /*0030*/ 	.byte	0x04, 0x31
        /*0032*/ 	.short	(.L_27 - .L_26)


	//   ....[0]....
.L_26:
        /*0034*/ 	.word	0x00000410


	//   ....[1]....
        /*0038*/ 	.word	0x00000440


	//   ....[2]....
        /*003c*/ 	.word	0x00000520


	//----- nvinfo : EIATTR_COOP_GROUP_MASK_REGIDS
	.align		4
.L_27:
        /*0040*/ 	.byte	0x04, 0x29
        /*0042*/ 	.short	(.L_29 - .L_28)


	//   ....[0]....
.L_28:
        /*0044*/ 	.word	0xffffffff


	//   ....[1]....
        /*0048*/ 	.word	0xffffffff


	//   ....[2]....
        /*004c*/ 	.word	0xffffffff


	//   ....[3]....
        /*0050*/ 	.word	0xffffffff


	//   ....[4]....
        /*0054*/ 	.word	0xffffffff


	//----- nvinfo : EIATTR_COOP_GROUP_INSTR_OFFSETS
	.align		4
.L_29:
        /*0058*/ 	.byte	0x04, 0x28
        /*005a*/ 	.short	(.L_31 - .L_30)


	//   ....[0]....
.L_30:
        /*005c*/ 	.word	0x00000060


	//   ....[1]....
        /*0060*/ 	.word	0x00000070


	//   ....[2]....
        /*0064*/ 	.word	0x00000130


	//   ....[3]....
        /*0068*/ 	.word	0x00000320


	//   ....[4]....
        /*006c*/ 	.word	0x00000fc0


	//----- nvinfo : EIATTR_REG_RECONFIG
	.align		4
.L_31:
        /*0070*/ 	.byte	0x01, 0x54
	.zero		2


	//----- nvinfo : EIATTR_SYSCALL_OFFSETS
	.align		4
        /*0074*/ 	.byte	0x04, 0x46
        /*0076*/ 	.short	(.L_33 - .L_32)


	//   ....[0]....
.L_32:
        /*0078*/ 	.word	0x00001180


	//----- nvinfo : EIATTR_MBARRIER_INSTR_OFFSETS
	.align		4
.L_33:
        /*007c*/ 	.byte	0x04, 0x39
        /*007e*/ 	.short	(.L_35 - .L_34)


	//   ....[0]....
.L_34:
        /*0080*/ 	.word	0x00000230
        /*0084*/ 	.word	0x000000ff
        /*0088*/ 	.word	0x00000000
        /*008c*/ 	.short	0x0100
        /*008e*/ 	.byte	0x08
	.zero		1


	//   ....[1]....
        /*0090*/ 	.word	0x00000240
        /*0094*/ 	.word	0x000000ff
        /*0098*/ 	.word	0x00000038
        /*009c*/ 	.short	0x0100
        /*009e*/ 	.byte	0x08
	.zero		1


	//   ....[2]....
        /*00a0*/ 	.word	0x00000250
        /*00a4*/ 	.word	0x000000ff
        /*00a8*/ 	.word	0x00000008
        /*00ac*/ 	.short	0x0100
        /*00ae*/ 	.byte	0x08
	.zero		1


	//   ....[3]....
        /*00b0*/ 	.word	0x00000260
        /*00b4*/ 	.word	0x000000ff
        /*00b8*/ 	.word	0x00000040
        /*00bc*/ 	.short	0x0100
        /*00be*/ 	.byte	0x08
	.zero		1


	//   ....[4]....
        /*00c0*/ 	.word	0x00000270
        /*00c4*/ 	.word	0x000000ff
        /*00c8*/ 	.word	0x00000010
        /*00cc*/ 	.short	0x0100
        /*00ce*/ 	.byte	0x08
	.zero		1


	//   ....[5]....
        /*00d0*/ 	.word	0x00000280
        /*00d4*/ 	.word	0x000000ff
        /*00d8*/ 	.word	0x00000048
        /*00dc*/ 	.short	0x0100
        /*00de*/ 	.byte	0x08
	.zero		1


	//   ....[6]....
        /*00e0*/ 	.word	0x00000290
        /*00e4*/ 	.word	0x000000ff
        /*00e8*/ 	.word	0x00000018
        /*00ec*/ 	.short	0x0100
        /*00ee*/ 	.byte	0x08
	.zero		1


	//   ....[7]....
        /*00f0*/ 	.word	0x000002a0
        /*00f4*/ 	.word	0x000000ff
        /*00f8*/ 	.word	0x00000050
        /*00fc*/ 	.short	0x0100
        /*00fe*/ 	.byte	0x08
	.zero		1


	//   ....[8]....
        /*0100*/ 	.word	0x000002b0
        /*0104*/ 	.word	0x000000ff
        /*0108*/ 	.word	0x00000020
        /*010c*/ 	.short	0x0100
        /*010e*/ 	.byte	0x08
	.zero		1


	//   ....[9]....
        /*0110*/ 	.word	0x000002c0
        /*0114*/ 	.word	0x000000ff
        /*0118*/ 	.word	0x00000058
        /*011c*/ 	.short	0x0100
        /*011e*/ 	.byte	0x08
	.zero		1


	//   ....[10]....
        /*0120*/ 	.word	0x000002d0
        /*0124*/ 	.word	0x000000ff
        /*0128*/ 	.word	0x00000028
        /*012c*/ 	.short	0x0100
        /*012e*/ 	.byte	0x08
	.zero		1


	//   ....[11]....
        /*0130*/ 	.word	0x000002e0
        /*0134*/ 	.word	0x000000ff
        /*0138*/ 	.word	0x00000060
        /*013c*/ 	.short	0x0100
        /*013e*/ 	.byte	0x08
	.zero		1


	//   ....[12]....
        /*0140*/ 	.word	0x000002f0
        /*0144*/ 	.word	0x000000ff
        /*0148*/ 	.word	0x00000030
        /*014c*/ 	.short	0x0100
        /*014e*/ 	.byte	0x08
	.zero		1


	//   ....[13]....
        /*0150*/ 	.word	0x00000300
        /*0154*/ 	.word	0x000000ff
        /*0158*/ 	.word	0x00000068
        /*015c*/ 	.short	0x0100
        /*015e*/ 	.byte	0x08
	.zero		1


	//   ....[14]....
        /*0160*/ 	.word	0x00000590
        /*0164*/ 	.word	0x000000ff
        /*0168*/ 	.word	0x00000080
        /*016c*/ 	.short	0x0100
        /*016e*/ 	.byte	0x06
	.zero		1


	//   ....[15]....
        /*0170*/ 	.word	0x000005f0
        /*0174*/ 	.word	0x000000ff
        /*0178*/ 	.word	0x00000088
        /*017c*/ 	.short	0x0100
        /*017e*/ 	.byte	0x06
	.zero		1


	//   ....[16]....
        /*0180*/ 	.word	0x00001250
        /*0184*/ 	.word	0x00000003
        /*0188*/ 	.word	0x00000000
        /*018c*/ 	.short	0x010a
        /*018e*/ 	.byte	0x3f
	.zero		1


	//   ....[17]....
        /*0190*/ 	.word	0x00001290
        /*0194*/ 	.word	0x00000003
        /*0198*/ 	.word	0x00000000
        /*019c*/ 	.short	0x010a
        /*019e*/ 	.byte	0x3f
	.zero		1


	//   ....[18]....
        /*01a0*/ 	.word	0x00001560
        /*01a4*/ 	.word	0x00000005
        /*01a8*/ 	.word	0x00000000
        /*01ac*/ 	.short	0x010a
        /*01ae*/ 	.byte	0x3f
	.zero		1


	//   ....[19]....
        /*01b0*/ 	.word	0x000015a0
        /*01b4*/ 	.word	0x00000005
        /*01b8*/ 	.word	0x00000000
        /*01bc*/ 	.short	0x010a
        /*01be*/ 	.byte	0x3f
	.zero		1


	//   ....[20]....
        /*01c0*/ 	.word	0x00001700
        /*01c4*/ 	.word	0x00000004
        /*01c8*/ 	.word	0x00000000
        /*01cc*/ 	.short	0x0101
        /*01ce*/ 	.byte	0x3f
	.zero		1


	//   ....[21]....
        /*01d0*/ 	.word	0x00001900
        /*01d4*/ 	.word	0x00000000
        /*01d8*/ 	.word	0x00000000
        /*01dc*/ 	.short	0x0101
        /*01de*/ 	.byte	0x3f
	.zero		1


	//   ....[22]....
        /*01e0*/ 	.word	0x00005eb0
        /*01e4*/ 	.word	0x0000000e
        /*01e8*/ 	.word	0x00000038
        /*01ec*/ 	.short	0x010a
        /*01ee*/ 	.byte	0x3f
	.zero		1


	//   ....[23]....
        /*01f0*/ 	.word	0x00006270
        /*01f4*/ 	.word	0x00000006
        /*01f8*/ 	.word	0x00000088
        /*01fc*/ 	.short	0x0101
        /*01fe*/ 	.byte	0x3f
	.zero		1


	//   ....[24]....
        /*0200*/ 	.word	0x00006960
        /*0204*/ 	.word	0x00000007
        /*0208*/ 	.word	0x00000000
        /*020c*/ 	.short	0x010a
        /*020e*/ 	.byte	0x3f
	.zero		1


	//   ....[25]....
        /*0210*/ 	.word	0x000069e0
        /*0214*/ 	.word	0x00000009
        /*0218*/ 	.word	0x00000000
        /*021c*/ 	.short	0x010a
        /*021e*/ 	.byte	0x3f
	.zero		1


	//   ....[26]....
        /*0220*/ 	.word	0x00006a70
        /*0224*/ 	.word	0x00000006
        /*0228*/ 	.word	0x00000000
        /*022c*/ 	.short	0x010a
        /*022e*/ 	.byte	0x3f
	.zero		1


	//   ....[27]....
        /*0230*/ 	.word	0x00006b00
        /*0234*/ 	.word	0x00000009
        /*0238*/ 	.word	0x00000000
        /*023c*/ 	.short	0x010a
        /*023e*/ 	.byte	0x3f
	.zero		1


	//   ....[28]....
        /*0240*/ 	.word	0x00006b90
        /*0244*/ 	.word	0x00000006
        /*0248*/ 	.word	0x00000000
        /*024c*/ 	.short	0x010a
        /*024e*/ 	.byte	0x3f
	.zero		1


	//   ....[29]....
        /*0250*/ 	.word	0x00006c20
        /*0254*/ 	.word	0x00000009
        /*0258*/ 	.word	0x00000000
        /*025c*/ 	.short	0x010a
        /*025e*/ 	.byte	0x3f
	.zero		1


	//   ....[30]....
        /*0260*/ 	.word	0x00006cb0
        /*0264*/ 	.word	0x00000003
        /*0268*/ 	.word	0x00000000
        /*026c*/ 	.short	0x010a
        /*026e*/ 	.byte	0x3f
	.zero		1


	//   ....[31]....
        /*0270*/ 	.word	0x00006d10
        /*0274*/ 	.word	0x00000003
        /*0278*/ 	.word	0x00000000
        /*027c*/ 	.short	0x010a
        /*027e*/ 	.byte	0x3f
	.zero		1


	//   ....[32]....
        /*0280*/ 	.word	0x00006d60
        /*0284*/ 	.word	0x00000005
        /*0288*/ 	.word	0x00000000
        /*028c*/ 	.short	0x010a
        /*028e*/ 	.byte	0x3f
	.zero		1


	//   ....[33]....
        /*0290*/ 	.word	0x00006e30
        /*0294*/ 	.word	0x0000000e
        /*0298*/ 	.word	0x00000038
        /*029c*/ 	.short	0x010a
        /*029e*/ 	.byte	0x3f
	.zero		1


	//   ....[34]....
        /*02a0*/ 	.word	0x00006f00
        /*02a4*/ 	.word	0x00000007
        /*02a8*/ 	.word	0x00000000
        /*02ac*/ 	.short	0x010a
        /*02ae*/ 	.byte	0x3f
	.zero		1


	//   ....[35]....
        /*02b0*/ 	.word	0x00006f50
        /*02b4*/ 	.word	0x00000009
        /*02b8*/ 	.word	0x00000000
        /*02bc*/ 	.short	0x010a
        /*02be*/ 	.byte	0x3f
	.zero		1


	//   ....[36]....
        /*02c0*/ 	.word	0x00006fa0
        /*02c4*/ 	.word	0x00000006
        /*02c8*/ 	.word	0x00000000
        /*02cc*/ 	.short	0x010a
        /*02ce*/ 	.byte	0x3f
	.zero		1


	//   ....[37]....
        /*02d0*/ 	.word	0x00006ff0
        /*02d4*/ 	.word	0x00000009
        /*02d8*/ 	.word	0x00000000
        /*02dc*/ 	.short	0x010a
        /*02de*/ 	.byte	0x3f
	.zero		1


	//   ....[38]....
        /*02e0*/ 	.word	0x00007040
        /*02e4*/ 	.word	0x00000006
        /*02e8*/ 	.word	0x00000000
        /*02ec*/ 	.short	0x010a
        /*02ee*/ 	.byte	0x3f
	.zero		1


	//   ....[39]....
        /*02f0*/ 	.word	0x00007090
        /*02f4*/ 	.word	0x00000009
        /*02f8*/ 	.word	0x00000000
        /*02fc*/ 	.short	0x010a
        /*02fe*/ 	.byte	0x3f
	.zero		1


	//----- nvinfo : EIATTR_NUM_MBARRIERS
	.align		4
.L_35:
        /*0300*/ 	.byte	0x03, 0x38
        /*0302*/ 	.short	0x0010


	//----- nvinfo : EIATTR_EXIT_INSTR_OFFSETS
	.align		4
        /*0304*/ 	.byte	0x04, 0x1c
        /*0306*/ 	.short	(.L_37 - .L_36)


	//   ....[0]....
.L_36:
        /*0308*/ 	.word	0x00000640


	//   ....[1]....
        /*030c*/ 	.word	0x00000f00


	//   ....[2]....
        /*0310*/ 	.word	0x00005520


	//   ....[3]....
        /*0314*/ 	.word	0x00005b50


	//   ....[4]....
        /*0318*/ 	.word	0x00006d00


	//----- nvinfo : EIATTR_MAX_THREADS
	.align		4
.L_37:
        /*031c*/ 	.byte	0x04, 0x05
        /*031e*/ 	.short	(.L_39 - .L_38)
.L_38:
        /*0320*/ 	.word	0x00000180
        /*0324*/ 	.word	0x00000001
        /*0328*/ 	.word	0x00000001


	//----- nvinfo : EIATTR_CRS_STACK_SIZE
	.align		4
.L_39:
        /*032c*/ 	.byte	0x04, 0x1e
        /*032e*/ 	.short	(.L_41 - .L_40)
.L_40:
        /*0330*/ 	.word	0x00000000


	//----- nvinfo : EIATTR_CBANK_PARAM_SIZE
	.align		4
.L_41:
        /*0334*/ 	.byte	0x03, 0x19
        /*0336*/ 	.short	0x0470


	//----- nvinfo : EIATTR_PARAM_CBANK
	.align		4
        /*0338*/ 	.byte	0x04, 0x0a
        /*033a*/ 	.short	(.L_43 - .L_42)
	.align		4
.L_42:
        /*033c*/ 	.word	index@(.nv.constant0._ZN7cutlass13device_kernelINS_4gemm6kernel13GemmUniversalIN4cute5tupleIJiiiiEEENS1_10collective13CollectiveMmaINS1_34MainloopSm90TmaGmmaWarpSpecializedILi7ENS5_IJNS4_1CILi1EEESB_SB_EEENS1_35KernelTmaWarpSpecializedCooperativeEEENS5_IJNSA_ILi128EEESF_NSA_ILi64EEEEEEaNS5_IJlSB_lEEEaSI_NS4_8TiledMMAINS4_8MMA_AtomIJNS4_4SM904GMMA27MMA_64x128x32_S32S8S8_SS_TNEEEENS4_6LayoutINS5_IJNSA_ILi2EEESB_SB_EEENS5_IJSB_NSA_ILi0EEESS_EEEEENS5_IJNS4_10UnderscoreESV_SV_EEEEENS4_13SM90_TMA_LOADENS4_14ComposedLayoutINS4_7SwizzleILi2ELi4ELi3EEENS4_18smem_ptr_flag_bitsILi8EEENSP_INS5_IJNSA_ILi8EEESG_EEENS5_IJSG_SB_EEEEEEEvNS4_8identityESY_S18_vS19_EENS_8epilogue10collective6detail29Sm90TmaWarpSpecializedAdapterINS1C_15DefaultEpilogueIaSI_SI_NS1B_6thread17LinearCombinationIaLi1EiiLNS1G_9ScaleType4KindE0ELNS_15FloatRoundStyleE2EaEENS1_15EpilogueDefaultEEEEEvvEEEEvNT_6ParamsE)
        /*0340*/ 	.short	0x0210
        /*0342*/ 	.short	0x0470


	//----- nvinfo : EIATTR_SW_WAR
	.align		4
.L_43:
        /*0344*/ 	.byte	0x04, 0x36
        /*0346*/ 	.short	(.L_45 - .L_44)
.L_44:
        /*0348*/ 	.word	0x00000008
.L_45:


//--------------------- .nv.callgraph             --------------------------
	.section	.nv.callgraph,"",@"SHT_CUDA_CALLGRAPH"
	.align	4
	.sectionentsize	8
	.align		4
        /*0000*/ 	.word	0x00000000
	.align		4
        /*0004*/ 	.word	0xffffffff
	.align		4
        /*0008*/ 	.word	index@(_ZN7cutlass13device_kernelINS_4gemm6kernel13GemmUniversalIN4cute5tupleIJiiiiEEENS1_10collective13CollectiveMmaINS1_34MainloopSm90TmaGmmaWarpSpecializedILi7ENS5_IJNS4_1CILi1EEESB_SB_EEENS1_35KernelTmaWarpSpecializedCooperativeEEENS5_IJNSA_ILi128EEESF_NSA_ILi64EEEEEEaNS5_IJlSB_lEEEaSI_NS4_8TiledMMAINS4_8MMA_AtomIJNS4_4SM904GMMA27MMA_64x128x32_S32S8S8_SS_TNEEEENS4_6LayoutINS5_IJNSA_ILi2EEESB_SB_EEENS5_IJSB_NSA_ILi0EEESS_EEEEENS5_IJNS4_10UnderscoreESV_SV_EEEEENS4_13SM90_TMA_LOADENS4_14ComposedLayoutINS4_7SwizzleILi2ELi4ELi3EEENS4_18smem_ptr_flag_bitsILi8EEENSP_INS5_IJNSA_ILi8EEESG_EEENS5_IJSG_SB_EEEEEEEvNS4_8identityESY_S18_vS19_EENS_8epilogue10collective6detail29Sm90TmaWarpSpecializedAdapterINS1C_15DefaultEpilogueIaSI_SI_NS1B_6thread17LinearCombinationIaLi1EiiLNS1G_9ScaleType4KindE0ELNS_15FloatRoundStyleE2EaEENS1_15EpilogueDefaultEEEEEvvEEEEvNT_6ParamsE)
	.align		4
        /*000c*/ 	.word	index@(__assertfail)
	.align		4
        /*0010*/ 	.word	0x00000000
	.align		4
        /*0014*/ 	.word	0xfffffffe
	.align		4
        /*0018*/ 	.word	0x00000000
	.align		4
        /*001c*/ 	.word	0xfffffffd
	.align		4
        /*0020*/ 	.word	0x00000000
	.align		4
        /*0024*/ 	.word	0xfffffffc


//--------------------- .nv.constant4             --------------------------
	.section	.nv.constant4,"a",@progbits
	.align	8
	.align		8
.nv.constant4:
        /*0000*/ 	.dword	__assertfail
	.align		8
        /*0008*/ 	.dword	__unnamed_1
	.align		8
        /*0010*/ 	.dword	_ZN40_INTERNAL_1f835408_4_k_cu_bf31e4ae_307454cuda3std3__45__cpo5beginE
	.align		8
        /*0018*/ 	.dword	_ZN40_INTERNAL_1f835408_4_k_cu_bf31e4ae_307454cuda3std3__45__cpo3endE
	.align		8
        /*0020*/ 	.dword	_ZN40_INTERNAL_1f835408_4_k_cu_bf31e4ae_307454cuda3std3__45__cpo6cbeginE
	.align		8
        /*0028*/ 	.dword	_ZN40_INTERNAL_1f835408_4_k_cu_bf31e4ae_307454cuda3std3__45__cpo4cendE
	.align		8
        /*0030*/ 	.dword	_ZN40_INTERNAL_1f835408_4_k_cu_bf31e4ae_307454cuda3std3__442_GLOBAL__N__1f835408_4_k_cu_bf31e4ae_307456ignoreE
	.align		8
        /*0038*/ 	.dword	_ZN40_INTERNAL_1f835408_4_k_cu_bf31e4ae_307454cuda3std3__419piecewise_constructE
	.align		8
        /*0040*/ 	.dword	_ZN40_INTERNAL_1f835408_4_k_cu_bf31e4ae_307454cuda3std3__48in_placeE
	.align		8
        /*0048*/ 	.dword	_ZN40_INTERNAL_1f835408_4_k_cu_bf31e4ae_307454cuda3std6ranges3__45__cpo4swapE
	.align		8
        /*0050*/ 	.dword	_ZN40_INTERNAL_1f835408_4_k_cu_bf31e4ae_307454cuda3std6ranges3__45__cpo9iter_moveE
	.align		8
        /*0058*/ 	.dword	_ZN40_INTERNAL_1f835408_4_k_cu_bf31e4ae_307454cute7productE
	.align		8
        /*0060*/ 	.dword	_ZN40_INTERNAL_1f835408_4_k_cu_bf31e4ae_307454cute1_E
	.align		8
        /*0068*/ 	.dword	$str$22
	.align		8
        /*0070*/ 	.dword	$str$23


//--------------------- .text._ZN7cutlass13device_kernelINS_4gemm6kernel13GemmUniversalIN4cute5tupleIJiiiiEEENS1_10collective13CollectiveMmaINS1_34MainloopSm90TmaGmmaWarpSpecializedILi7ENS5_IJNS4_1CILi1EEESB_SB_EEENS1_35KernelTmaWarpSpecializedCooperativeEEENS5_IJNSA_ILi128EEESF_NSA_ILi64EEEEEEaNS5_IJlSB_lEEEaSI_NS4_8TiledMMAINS4_8MMA_AtomIJNS4_4SM904GMMA27MMA_64x128x32_S32S8S8_SS_TNEEEENS4_6LayoutINS5_IJNSA_ILi2EEESB_SB_EEENS5_IJSB_NSA_ILi0EEESS_EEEEENS5_IJNS4_10UnderscoreESV_SV_EEEEENS4_13SM90_TMA_LOADENS4_14ComposedLayoutINS4_7SwizzleILi2ELi4ELi3EEENS4_18smem_ptr_flag_bitsILi8EEENSP_INS5_IJNSA_ILi8EEESG_EEENS5_IJSG_SB_EEEEEEEvNS4_8identityESY_S18_vS19_EENS_8epilogue10collective6detail29Sm90TmaWarpSpecializedAdapterINS1C_15DefaultEpilogueIaSI_SI_NS1B_6thread17LinearCombinationIaLi1EiiLNS1G_9ScaleType4KindE0ELNS_15FloatRoundStyleE2EaEENS1_15EpilogueDefaultEEEEEvvEEEEvNT_6ParamsE --------------------------
	.section	.text._ZN7cutlass13device_kernelINS_4gemm6kernel13GemmUniversalIN4cute5tupleIJiiiiEEENS1_10collective13CollectiveMmaINS1_34MainloopSm90TmaGmmaWarpSpecializedILi7ENS5_IJNS4_1CILi1EEESB_SB_EEENS1_35KernelTmaWarpSpecializedCooperativeEEENS5_IJNSA_ILi128EEESF_NSA_ILi64EEEEEEaNS5_IJlSB_lEEEaSI_NS4_8TiledMMAINS4_8MMA_AtomIJNS4_4SM904GMMA27MMA_64x128x32_S32S8S8_SS_TNEEEENS4_6LayoutINS5_IJNSA_ILi2EEESB_SB_EEENS5_IJSB_NSA_ILi0EEESS_EEEEENS5_IJNS4_10UnderscoreESV_SV_EEEEENS4_13SM90_TMA_LOADENS4_14ComposedLayoutINS4_7SwizzleILi2ELi4ELi3EEENS4_18smem_ptr_flag_bitsILi8EEENSP_INS5_IJNSA_ILi8EEESG_EEENS5_IJSG_SB_EEEEEEEvNS4_8identityESY_S18_vS19_EENS_8epilogue10collective6detail29Sm90TmaWarpSpecializedAdapterINS1C_15DefaultEpilogueIaSI_SI_NS1B_6thread17LinearCombinationIaLi1EiiLNS1G_9ScaleType4KindE0ELNS_15FloatRoundStyleE2EaEENS1_15EpilogueDefaultEEEEEvvEEEEvNT_6ParamsE,"ax",@progbits
	.align	128
.text._ZN7cutlass13device_kernelINS_4gemm6kernel13GemmUniversalIN4cute5tupleIJiiiiEEENS1_10collective13CollectiveMmaINS1_34MainloopSm90TmaGmmaWarpSpecializedILi7ENS5_IJNS4_1CILi1EEESB_SB_EEENS1_35KernelTmaWarpSpecializedCooperativeEEENS5_IJNSA_ILi128EEESF_NSA_ILi64EEEEEEaNS5_IJlSB_lEEEaSI_NS4_8TiledMMAINS4_8MMA_AtomIJNS4_4SM904GMMA27MMA_64x128x32_S32S8S8_SS_TNEEEENS4_6LayoutINS5_IJNSA_ILi2EEESB_SB_EEENS5_IJSB_NSA_ILi0EEESS_EEEEENS5_IJNS4_10UnderscoreESV_SV_EEEEENS4_13SM90_TMA_LOADENS4_14ComposedLayoutINS4_7SwizzleILi2ELi4ELi3EEENS4_18smem_ptr_flag_bitsILi8EEENSP_INS5_IJNSA_ILi8EEESG_EEENS5_IJSG_SB_EEEEEEEvNS4_8identityESY_S18_vS19_EENS_8epilogue10collective6detail29Sm90TmaWarpSpecializedAdapterINS1C_15DefaultEpilogueIaSI_SI_NS1B_6thread17LinearCombinationIaLi1EiiLNS1G_9ScaleType4KindE0ELNS_15FloatRoundStyleE2EaEENS1_15EpilogueDefaultEEEEEvvEEEEvNT_6ParamsE:
        .type           _ZN7cutlass13device_kernelINS_4gemm6kernel13GemmUniversalIN4cute5tupleIJiiiiEEENS1_10collective13CollectiveMmaINS1_34MainloopSm90TmaGmmaWarpSpecializedILi7ENS5_IJNS4_1CILi1EEESB_SB_EEENS1_35KernelTmaWarpSpecializedCooperativeEEENS5_IJNSA_ILi128EEESF_NSA_ILi64EEEEEEaNS5_IJlSB_lEEEaSI_NS4_8TiledMMAINS4_8MMA_AtomIJNS4_4SM904GMMA27MMA_64x128x32_S32S8S8_SS_TNEEEENS4_6LayoutINS5_IJNSA_ILi2EEESB_SB_EEENS5_IJSB_NSA_ILi0EEESS_EEEEENS5_IJNS4_10UnderscoreESV_SV_EEEEENS4_13SM90_TMA_LOADENS4_14ComposedLayoutINS4_7SwizzleILi2ELi4ELi3EEENS4_18smem_ptr_flag_bitsILi8EEENSP_INS5_IJNSA_ILi8EEESG_EEENS5_IJSG_SB_EEEEEEEvNS4_8identityESY_S18_vS19_EENS_8epilogue10collective6detail29Sm90TmaWarpSpecializedAdapterINS1C_15DefaultEpilogueIaSI_SI_NS1B_6thread17LinearCombinationIaLi1EiiLNS1G_9ScaleType4KindE0ELNS_15FloatRoundStyleE2EaEENS1_15EpilogueDefaultEEEEEvvEEEEvNT_6ParamsE,@function
        .size           _ZN7cutlass13device_kernelINS_4gemm6kernel13GemmUniversalIN4cute5tupleIJiiiiEEENS1_10collective13CollectiveMmaINS1_34MainloopSm90TmaGmmaWarpSpecializedILi7ENS5_IJNS4_1CILi1EEESB_SB_EEENS1_35KernelTmaWarpSpecializedCooperativeEEENS5_IJNSA_ILi128EEESF_NSA_ILi64EEEEEEaNS5_IJlSB_lEEEaSI_NS4_8TiledMMAINS4_8MMA_AtomIJNS4_4SM904GMMA27MMA_64x128x32_S32S8S8_SS_TNEEEENS4_6LayoutINS5_IJNSA_ILi2EEESB_SB_EEENS5_IJSB_NSA_ILi0EEESS_EEEEENS5_IJNS4_10UnderscoreESV_SV_EEEEENS4_13SM90_TMA_LOADENS4_14ComposedLayoutINS4_7SwizzleILi2ELi4ELi3EEENS4_18smem_ptr_flag_bitsILi8EEENSP_INS5_IJNSA_ILi8EEESG_EEENS5_IJSG_SB_EEEEEEEvNS4_8identityESY_S18_vS19_EENS_8epilogue10collective6detail29Sm90TmaWarpSpecializedAdapterINS1C_15DefaultEpilogueIaSI_SI_NS1B_6thread17LinearCombinationIaLi1EiiLNS1G_9ScaleType4KindE0ELNS_15FloatRoundStyleE2EaEENS1_15EpilogueDefaultEEEEEvvEEEEvNT_6ParamsE,(.L_x_204 - _ZN7cutlass13device_kernelINS_4gemm6kernel13GemmUniversalIN4cute5tupleIJiiiiEEENS1_10collective13CollectiveMmaINS1_34MainloopSm90TmaGmmaWarpSpecializedILi7ENS5_IJNS4_1CILi1EEESB_SB_EEENS1_35KernelTmaWarpSpecializedCooperativeEEENS5_IJNSA_ILi128EEESF_NSA_ILi64EEEEEEaNS5_IJlSB_lEEEaSI_NS4_8TiledMMAINS4_8MMA_AtomIJNS4_4SM904GMMA27MMA_64x128x32_S32S8S8_SS_TNEEEENS4_6LayoutINS5_IJNSA_ILi2EEESB_SB_EEENS5_IJSB_NSA_ILi0EEESS_EEEEENS5_IJNS4_10UnderscoreESV_SV_EEEEENS4_13SM90_TMA_LOADENS4_14ComposedLayoutINS4_7SwizzleILi2ELi4ELi3EEENS4_18smem_ptr_flag_bitsILi8EEENSP_INS5_IJNSA_ILi8EEESG_EEENS5_IJSG_SB_EEEEEEEvNS4_8identityESY_S18_vS19_EENS_8epilogue10collective6detail29Sm90TmaWarpSpecializedAdapterINS1C_15DefaultEpilogueIaSI_SI_NS1B_6thread17LinearCombinationIaLi1EiiLNS1G_9ScaleType4KindE0ELNS_15FloatRoundStyleE2EaEENS1_15EpilogueDefaultEEEEEvvEEEEvNT_6ParamsE)
        .other          _ZN7cutlass13device_kernelINS_4gemm6kernel13GemmUniversalIN4cute5tupleIJiiiiEEENS1_10collective13CollectiveMmaINS1_34MainloopSm90TmaGmmaWarpSpecializedILi7ENS5_IJNS4_1CILi1EEESB_SB_EEENS1_35KernelTmaWarpSpecializedCooperativeEEENS5_IJNSA_ILi128EEESF_NSA_ILi64EEEEEEaNS5_IJlSB_lEEEaSI_NS4_8TiledMMAINS4_8MMA_AtomIJNS4_4SM904GMMA27MMA_64x128x32_S32S8S8_SS_TNEEEENS4_6LayoutINS5_IJNSA_ILi2EEESB_SB_EEENS5_IJSB_NSA_ILi0EEESS_EEEEENS5_IJNS4_10UnderscoreESV_SV_EEEEENS4_13SM90_TMA_LOADENS4_14ComposedLayoutINS4_7SwizzleILi2ELi4ELi3EEENS4_18smem_ptr_flag_bitsILi8EEENSP_INS5_IJNSA_ILi8EEESG_EEENS5_IJSG_SB_EEEEEEEvNS4_8identityESY_S18_vS19_EENS_8epilogue10collective6detail29Sm90TmaWarpSpecializedAdapterINS1C_15DefaultEpilogueIaSI_SI_NS1B_6thread17LinearCombinationIaLi1EiiLNS1G_9ScaleType4KindE0ELNS_15FloatRoundStyleE2EaEENS1_15EpilogueDefaultEEEEEvvEEEEvNT_6ParamsE,@"STO_CUDA_ENTRY STV_DEFAULT"
_ZN7cutlass13device_kernelINS_4gemm6kernel13GemmUniversalIN4cute5tupleIJiiiiEEENS1_10collective13CollectiveMmaINS1_34MainloopSm90TmaGmmaWarpSpecializedILi7ENS5_IJNS4_1CILi1EEESB_SB_EEENS1_35KernelTmaWarpSpecializedCooperativeEEENS5_IJNSA_ILi128EEESF_NSA_ILi64EEEEEEaNS5_IJlSB_lEEEaSI_NS4_8TiledMMAINS4_8MMA_AtomIJNS4_4SM904GMMA27MMA_64x128x32_S32S8S8_SS_TNEEEENS4_6LayoutINS5_IJNSA_ILi2EEESB_SB_EEENS5_IJSB_NSA_ILi0EEESS_EEEEENS5_IJNS4_10UnderscoreESV_SV_EEEEENS4_13SM90_TMA_LOADENS4_14ComposedLayoutINS4_7SwizzleILi2ELi4ELi3EEENS4_18smem_ptr_flag_bitsILi8EEENSP_INS5_IJNSA_ILi8EEESG_EEENS5_IJSG_SB_EEEEEEEvNS4_8identityESY_S18_vS19_EENS_8epilogue10collective6detail29Sm90TmaWarpSpecializedAdapterINS1C_15DefaultEpilogueIaSI_SI_NS1B_6thread17LinearCombinationIaLi1EiiLNS1G_9ScaleType4KindE0ELNS_15FloatRoundStyleE2EaEENS1_15EpilogueDefaultEEEEEvvEEEEvNT_6ParamsE:
[----:B------:R-:W0:Y:S01]  /*0000*/  LDC R1, c[0x0][0x28] ;  /* 0x00000a00ff017b82 */ /* 0x000e220000000800 */
[----:B------:R-:W1:Y:S01]  /*0010*/  S2R R18, SR_TID.X ;  /* 0x0000000000127919 */ /* 0x000e620000002100 */
[----:B------:R-:W-:Y:S01]  /*0020*/  ELECT P0, URZ, PT ;  /* 0x00000000003f782f */ /* 0x000fe20003800000 */
[----:B------:R-:W-:Y:S01]  /*0030*/  BSSY B0, `(.L_x_0) ;  /* 0x000000f000007945 */ /* 0x000fe20003800000 */
[--C-:B-1----:R-:W-:Y:S02]  /*0040*/  SHF.R.U32.HI R0, RZ, 0x5, R18.reuse ;  /* 0x00000005ff007819 */ /* 0x102fe40000011612 */
[----:B------:R-:W-:-:S03]  /*0050*/  SHF.R.U32.HI R2, RZ, 0x7, R18 ;  /* 0x00000007ff027819 */ /* 0x000fc60000011612 */
[----:B------:R-:W1:Y:S04]  /*0060*/  SHFL.IDX PT, R5, R0, RZ, 0x1f ;  /* 0x00001fff00057589 */ /* 0x000e6800000e0000 */
[----:B------:R2:W3:Y:S01]  /*0070*/  SHFL.IDX PT, R8, R2, RZ, 0x1f ;  /* 0x00001fff02087589 */ /* 0x0004e200000e0000 */
[----:B-1----:R-:W-:-:S13]  /*0080*/  ISETP.NE.OR P0, PT, R5, RZ, !P0 ;  /* 0x000000ff0500720c */ /* 0x002fda0004705670 */
[----:B0-23--:R-:W-:Y:S05]  /*0090*/  @P0 BRA `(.L_x_1) ;  /* 0x0000000000200947 */ /* 0x00dfea0003800000 */
[----:B------:R-:W-:Y:S02]  /*00a0*/  ULDC.64 UR4, c[0x0][0x198] ;  /* 0x0000660000047ab9 */ /* 0x000fe40000000a00 */
[----:B------:R-:W-:Y:S02]  /*00b0*/  UIADD3 UR6, UP0, UR4, 0xf0, URZ ;  /* 0x000000f004067890 */ /* 0x000fe4000ff1e03f */
[----:B------:R-:W-:Y:S02]  /*00c0*/  UIADD3 UR4, UP1, UR4, 0x1f0, URZ ;  /* 0x000001f004047890 */ /* 0x000fe4000ff3e03f */
[----:B------:R-:W-:Y:S02]  /*00d0*/  UIADD3.X UR7, URZ, UR5, URZ, UP0, !UPT ;  /* 0x000000053f077290 */ /* 0x000fe400087fe43f */
[----:B------:R-:W-:-:S07]  /*00e0*/  UIADD3.X UR5, URZ, UR5, URZ, UP1, !UPT ;  /* 0x000000053f057290 */ /* 0x000fce0008ffe43f */
[----:B------:R0:W-:Y:S02]  /*00f0*/  UTMACCTL.PF [UR6] ;  /* 0x00000000060079b9 */ /* 0x0001e40008040000 */
[----:B------:R0:W-:Y:S02]  /*0100*/  UTMACCTL.PF [UR4] ;  /* 0x00000000040079b9 */ /* 0x0001e40008040000 */
[----:B0-----:R-:W-:Y:S01]  /*0110*/  NOP ;  /* 0x0000000000007918 */ /* 0x001fe20000000000 */
.L_x_1:
[----:B------:R-:W-:Y:S05]  /*0120*/  BSYNC B0 ;  /* 0x0000000000007941 */ /* 0x000fea0003800000 */
.L_x_0:
[----:B------:R-:W0:Y:S02]  /*0130*/  SHFL.IDX PT, R2, R0, RZ, 0x1f ;  /* 0x00001fff00027589 */ /* 0x000e2400000e0000 */
[----:B0-----:R-:W-:-:S13]  /*0140*/  ISETP.NE.AND P0, PT, R2, RZ, PT ;  /* 0x000000ff0200720c */ /* 0x001fda0003f05270 */
[----:B------:R-:W-:Y:S05]  /*0150*/  @P0 BRA `(.L_x_2) ;  /* 0x0000000000700947 */ /* 0x000fea0003800000 */
[----:B------:R-:W0:Y:S01]  /*0160*/  S2UR UR8, SR_CgaCtaId ;  /* 0x00000000000879c3 */ /* 0x000e220000008800 */
[----:B------:R-:W-:Y:S01]  /*0170*/  UMOV UR4, 0x400 ;  /* 0x0000040000047882 */ /* 0x000fe20000000000 */
[----:B------:R-:W-:Y:S01]  /*0180*/  UMOV UR5, 0x1 ;  /* 0x0000000100057882 */ /* 0x000fe20000000000 */
[----:B------:R-:W-:Y:S01]  /*0190*/  UMOV UR6, 0x100 ;  /* 0x0000010000067882 */ /* 0x000fe20000000000 */
[----:B------:R-:W-:Y:S01]  /*01a0*/  ELECT P0, URZ, PT ;  /* 0x00000000003f782f */ /* 0x000fe20003800000 */
[----:B------:R-:W-:-:S04]  /*01b0*/  UIADD3 UR6, -UR6, 0x100000, URZ ;  /* 0x0010000006067890 */ /* 0x000fc8000fffe13f */
[----:B------:R-:W-:Y:S02]  /*01c0*/  USHF.L.U32 UR7, UR6, 0xb, URZ ;  /* 0x0000000b06077899 */ /* 0x000fe4000800063f */
[----:B------:R-:W-:Y:S02]  /*01d0*/  USHF.L.U32 UR6, UR6, 0x1, URZ ;  /* 0x0000000106067899 */ /* 0x000fe4000800063f */
[----:B0-----:R-:W-:Y:S02]  /*01e0*/  ULEA UR8, UR8, UR4, 0x18 ;  /* 0x0000000408087291 */ /* 0x001fe4000f8ec03f */
[----:B------:R-:W-:-:S04]  /*01f0*/  UIADD3 UR4, -UR5, 0x100000, URZ ;  /* 0x0010000005047890 */ /* 0x000fc8000fffe13f */
[----:B------:R-:W-:Y:S02]  /*0200*/  USHF.L.U32 UR5, UR4, 0xb, URZ ;  /* 0x0000000b04057899 */ /* 0x000fe4000800063f */
[----:B------:R-:W-:Y:S01]  /*0210*/  USHF.L.U32 UR4, UR4, 0x1, URZ ;  /* 0x0000000104047899 */ /* 0x000fe2000800063f */
[----:B------:R-:W0:Y:S11]  /*0220*/  FENCE.VIEW.ASYNC.S ;  /* 0x00000000000073c6 */ /* 0x000e360000000000 */
[----:B0-----:R0:W1:Y:S01]  /*0230*/  SYNCS.EXCH.64 URZ, [UR8], UR4 ;  /* 0x00000004083f75b2 */ /* 0x0010620008000100 */
[----:B------:R0:W2:Y:S01]  /*0240*/  SYNCS.EXCH.64 URZ, [UR8+0x38], UR6 ;  /* 0x00003806083f75b2 */ /* 0x0000a20008000100 */
[----:B------:R0:W3:Y:S01]  /*0250*/  SYNCS.EXCH.64 URZ, [UR8+0x8], UR4 ;  /* 0x00000804083f75b2 */ /* 0x0000e20008000100 */
[----:B------:R0:W4:Y:S01]  /*0260*/  SYNCS.EXCH.64 URZ, [UR8+0x40], UR6 ;  /* 0x00004006083f75b2 */ /* 0x0001220008000100 */
[----:B------:R0:W0:Y:S01]  /*0270*/  SYNCS.EXCH.64 URZ, [UR8+0x10], UR4 ;  /* 0x00001004083f75b2 */ /* 0x0000220008000100 */
        /* <DEDUP_REMOVED lines=9> */
[----:B------:R-:W-:Y:S01]  /*0310*/  NOP ;  /* 0x0000000000007918 */ /* 0x000fe20000000000 */
.L_x_2:
[----:B------:R-:W5:Y:S01]  /*0320*/  SHFL.IDX PT, R0, R0, RZ, 0x1f ;  /* 0x00001fff00007589 */ /* 0x000f6200000e0000 */
[----:B------:R-:W-:Y:S01]  /*0330*/  ELECT P0, URZ, PT ;  /* 0x00000000003f782f */ /* 0x000fe20003800000 */
[----:B------:R-:W1:Y:S01]  /*0340*/  LDC R2, c[0x0][0x65c] ;  /* 0x00019700ff027b82 */ /* 0x000e620000000800 */
[----:B------:R-:W-:Y:S01]  /*0350*/  SHF.R.S32.HI R6, RZ, 0x1f, R5 ;  /* 0x0000001fff067819 */ /* 0x000fe20000011405 */
[----:B------:R-:W2:Y:S01]  /*0360*/  S2R R3, SR_CTAID.Y ;  /* 0x0000000000037919 */ /* 0x000ea20000002600 */
[----:B0-----:R-:W-:Y:S01]  /*0370*/  UMOV UR4, 0x20 ;  /* 0x0000002000047882 */ /* 0x001fe20000000000 */
[----:B------:R-:W-:Y:S01]  /*0380*/  ISETP.NE.AND P2, PT, R8, RZ, PT ;  /* 0x000000ff0800720c */ /* 0x000fe20003f45270 */
[----:B------:R-:W-:Y:S01]  /*0390*/  NOP ;  /* 0x0000000000007918 */ /* 0x000fe20000000000 */
[----:B------:R-:W0:Y:S01]  /*03a0*/  S2R R4, SR_CTAID.X ;  /* 0x0000000000047919 */ /* 0x000e220000002500 */
[----:B------:R-:W-:Y:S01]  /*03b0*/  LEA.HI R6, R6, R5, RZ, 0x2 ;  /* 0x0000000506067211 */ /* 0x000fe200078f10ff */
[----:B------:R-:W-:Y:S01]  /*03c0*/  NOP ;  /* 0x0000000000007918 */ /* 0x000fe20000000000 */
[----:B-----5:R-:W-:-:S02]  /*03d0*/  ISETP.NE.OR P0, PT, R0, RZ, !P0 ;  /* 0x000000ff0000720c */ /* 0x020fc40004705670 */
[----:B-1----:R-:W-:-:S04]  /*03e0*/  ISETP.NE.AND P3, PT, R2, 0x1, PT ;  /* 0x000000010200780c */ /* 0x002fc80003f65270 */
[----:B------:R-:W-:Y:S02]  /*03f0*/  P2R R0, PR, RZ, 0x8 ;  /* 0x00000008ff007803 */ /* 0x000fe40000000000 */
[----:B------:R-:W-:-:S05]  /*0400*/  LOP3.LUT R0, R6, 0xfffffffc, RZ, 0xc0, !PT ;  /* 0xfffffffc06007812 */ /* 0x000fca00078ec0ff */
[----:B------:R-:W-:Y:S01]  /*0410*/  VOTEU.ALL UP0, P0 ;  /* 0x00000000003f7886 */ /* 0x000fe20000000000 */
[----:B------:R-:W-:Y:S01]  /*0420*/  IMAD.IADD R0, R5, 0x1, -R0 ;  /* 0x0000000105007824 */ /* 0x000fe200078e0a00 */
[----:B------:R-:W0:Y:S01]  /*0430*/  @P3 LDC R17, c[0x0][0x10] ;  /* 0x00000400ff113b82 */ /* 0x000e220000000800 */
[----:B------:R-:W-:Y:S01]  /*0440*/  VOTEU.ALL UP1, P0 ;  /* 0x00000000003f7886 */ /* 0x000fe20000020000 */
[----:B--2---:R-:W-:Y:S01]  /*0450*/  @P3 IMAD.MOV.U32 R6, RZ, RZ, R3 ;  /* 0x000000ffff063224 */ /* 0x004fe200078e0003 */
[----:B------:R-:W-:Y:S01]  /*0460*/  @!UP0 UMOV UR6, 0x400 ;  /* 0x0000040000068882 */ /* 0x000fe20000000000 */
[----:B------:R-:W-:-:S04]  /*0470*/  @!UP0 UIADD3 UR4, -UR4, 0x100000, URZ ;  /* 0x0010000004048890 */ /* 0x000fc8000fffe13f */
[----:B------:R-:W-:Y:S02]  /*0480*/  @!UP0 USHF.L.U32 UR5, UR4, 0xb, URZ ;  /* 0x0000000b04058899 */ /* 0x000fe4000800063f */
[----:B------:R-:W-:Y:S01]  /*0490*/  @!UP0 USHF.L.U32 UR4, UR4, 0x1, URZ ;  /* 0x0000000104048899 */ /* 0x000fe2000800063f */
[----:B------:R-:W-:Y:S02]  /*04a0*/  @P3 IMAD.MOV.U32 R7, RZ, RZ, RZ ;  /* 0x000000ffff073224 */ /* 0x000fe400078e00ff */
[----:B------:R-:W-:Y:S01]  /*04b0*/  IMAD.MOV.U32 R5, RZ, RZ, RZ ;  /* 0x000000ffff057224 */ /* 0x000fe200078e00ff */
[----:B------:R-:W1:Y:S01]  /*04c0*/  @!UP0 S2UR UR7, SR_CgaCtaId ;  /* 0x00000000000789c3 */ /* 0x000e620000008800 */
[----:B------:R-:W-:-:S07]  /*04d0*/  @P3 IMAD.MOV.U32 R11, RZ, RZ, RZ ;  /* 0x000000ffff0b3224 */ /* 0x000fce00078e00ff */
[----:B------:R-:W2:Y:S01]  /*04e0*/  @!P3 LDC R9, c[0x0][0xc] ;  /* 0x00000300ff09bb82 */ /* 0x000ea20000000800 */
[----:B0-----:R-:W-:-:S04]  /*04f0*/  @P3 IMAD.WIDE.U32 R16, R4, R17, R6 ;  /* 0x0000001104103225 */ /* 0x001fc800078e0006 */
[----:B------:R-:W-:Y:S01]  /*0500*/  @P3 IMAD.IADD R17, R17, 0x1, R11 ;  /* 0x0000000111113824 */ /* 0x000fe200078e020b */
[----:B-1----:R-:W-:Y:S01]  /*0510*/  @!UP0 ULEA UR6, UR7, UR6, 0x18 ;  /* 0x0000000607068291 */ /* 0x002fe2000f8ec03f */
[----:B------:R-:W-:Y:S01]  /*0520*/  VOTEU.ALL UP0, P0 ;  /* 0x00000000003f7886 */ /* 0x000fe20000000000 */
[----:B------:R-:W-:-:S04]  /*0530*/  ISETP.NE.AND P0, PT, R0, 0x3, PT ;  /* 0x000000030000780c */ /* 0x000fc80003f05270 */
[----:B------:R-:W-:Y:S01]  /*0540*/  ISETP.EQ.OR P0, PT, R0, RZ, !P0 ;  /* 0x000000ff0000720c */ /* 0x000fe20004702670 */
[----:B--2---:R-:W-:-:S03]  /*0550*/  @!P3 IMAD.WIDE.U32 R6, R9, R3, R4 ;  /* 0x000000030906b225 */ /* 0x004fc600078e0004 */
[C---:B------:R-:W-:Y:S01]  /*0560*/  ISETP.EQ.AND P0, PT, R8.reuse, RZ, P0 ;  /* 0x000000ff0800720c */ /* 0x040fe20000702270 */
[----:B------:R-:W-:Y:S01]  /*0570*/  VIADD R8, R8, 0xffffffff ;  /* 0xffffffff08087836 */ /* 0x000fe20000000000 */
[----:B------:R-:W0:Y:S02]  /*0580*/  FENCE.VIEW.ASYNC.S ;  /* 0x00000000000073c6 */ /* 0x000e240000000000 */
[----:B0-----:R0:W3:Y:S01]  /*0590*/  @!UP0 SYNCS.EXCH.64 URZ, [UR6+0x80], UR4 ;  /* 0x00008004063f85b2 */ /* 0x0010e20008000100 */
[----:B------:R-:W-:Y:S01]  /*05a0*/  @!P3 IMAD.MOV.U32 R16, RZ, RZ, R6 ;  /* 0x000000ffff10b224 */ /* 0x000fe200078e0006 */
[----:B------:R-:W-:Y:S01]  /*05b0*/  SEL R19, RZ, 0x1, !P0 ;  /* 0x00000001ff137807 */ /* 0x000fe20004000000 */
[----:B------:R-:W-:Y:S01]  /*05c0*/  @!P3 IMAD.MOV.U32 R17, RZ, RZ, R7 ;  /* 0x000000ffff11b224 */ /* 0x000fe200078e0007 */
[----:B------:R-:W-:-:S04]  /*05d0*/  ISETP.GE.U32.AND P1, PT, R8, 0x2, PT ;  /* 0x000000020800780c */ /* 0x000fc80003f26070 */
[----:B------:R-:W-:Y:S01]  /*05e0*/  SEL R19, R19, 0x2, P1 ;  /* 0x0000000213137807 */ /* 0x000fe20000800000 */
[----:B------:R0:W3:Y:S01]  /*05f0*/  @!UP1 SYNCS.EXCH.64 URZ, [UR6+0x88], UR4 ;  /* 0x00008804063f95b2 */ /* 0x0000e20008000100 */
[----:B------:R-:W-:Y:S01]  /*0600*/  NOP ;  /* 0x0000000000007918 */ /* 0x000fe20000000000 */
[----:B---34-:R-:W-:Y:S06]  /*0610*/  BAR.SYNC.DEFER_BLOCKING 0x0 ;  /* 0x0000000000007b1d */ /* 0x018fec0000010000 */
[----:B------:R-:W-:Y:S05]  /*0620*/  @!P2 BRA `(.L_x_3) ;  /* 0x0000004c00c0a947 */ /* 0x000fea0003800000 */
[----:B------:R-:W-:-:S13]  /*0630*/  ISETP.GT.U32.AND P0, PT, R8, 0x1, PT ;  /* 0x000000010800780c */ /* 0x000fda0003f04070 */
[----:B0-----:R-:W-:Y:S05]  /*0640*/  @P0 EXIT ;  /* 0x000000000000094d */ /* 0x001fea0003800000 */
[----:B------:R-:W-:Y:S01]  /*0650*/  ULDC.64 UR4, c[0x0][0x650] ;  /* 0x0001940000047ab9 */ /* 0x000fe20000000a00 */
[----:B------:R-:W-:Y:S01]  /*0660*/  PRMT R0, RZ, 0x7610, R0 ;  /* 0x00007610ff007816 */ /* 0x000fe20000000000 */
[----:B------:R-:W-:Y:S01]  /*0670*/  IMAD.MOV.U32 R90, RZ, RZ, -0x1 ;  /* 0xffffffffff5a7424 */ /* 0x000fe200078e00ff */
[----:B------:R-:W-:Y:S01]  /*0680*/  ISETP.GE.U32.AND P0, PT, R16, UR4, PT ;  /* 0x0000000410007c0c */ /* 0x000fe2000bf06070 */
[----:B------:R-:W-:Y:S02]  /*0690*/  IMAD.MOV.U32 R91, RZ, RZ, -0x1 ;  /* 0xffffffffff5b7424 */ /* 0x000fe400078e00ff */
[----:B------:R-:W-:Y:S01]  /*06a0*/  IMAD.MOV.U32 R89, RZ, RZ, -0x1 ;  /* 0xffffffffff597424 */ /* 0x000fe200078e00ff */
[----:B------:R-:W-:-:S13]  /*06b0*/  ISETP.GE.U32.AND.EX P0, PT, R17, UR5, PT, P0 ;  /* 0x0000000511007c0c */ /* 0x000fda000bf06100 */
[----:B------:R-:W-:Y:S05]  /*06c0*/  @P0 BRA `(.L_x_4) ;  /* 0x0000000400540947 */ /* 0x000fea0003800000 */
[----:B------:R-:W0:Y:S01]  /*06d0*/  LDC.64 R14, c[0x0][0x628] ;  /* 0x00018a00ff0e7b82 */ /* 0x000e220000000a00 */
[----:B------:R-:W-:Y:S02]  /*06e0*/  IMAD.MOV.U32 R6, RZ, RZ, R16 ;  /* 0x000000ffff067224 */ /* 0x000fe400078e0010 */
[----:B------:R-:W-:-:S05]  /*06f0*/  IMAD.MOV.U32 R7, RZ, RZ, R17 ;  /* 0x000000ffff077224 */ /* 0x000fca00078e0011 */
[----:B------:R-:W1:Y:S08]  /*0700*/  LDC R0, c[0x0][0x630] ;  /* 0x00018c00ff007b82 */ /* 0x000e700000000800 */
[----:B------:R-:W2:Y:S01]  /*0710*/  LDC.64 R20, c[0x0][0x620] ;  /* 0x00018800ff147b82 */ /* 0x000ea20000000a00 */
[----:B0-----:R-:W-:-:S04]  /*0720*/  ISETP.NE.U32.AND P0, PT, R14, RZ, PT ;  /* 0x000000ff0e00720c */ /* 0x001fc80003f05070 */
[----:B------:R-:W-:-:S13]  /*0730*/  ISETP.NE.AND.EX P0, PT, R15, RZ, PT, P0 ;  /* 0x000000ff0f00720c */ /* 0x000fda0003f05300 */
[----:B-12---:R-:W-:Y:S05]  /*0740*/  @!P0 BRA `(.L_x_5) ;  /* 0x0000000000288947 */ /* 0x006fea0003800000 */
[----:B------:R-:W0:Y:S02]  /*0750*/  LDC R11, c[0x0][0x634] ;  /* 0x00018d00ff0b7b82 */ /* 0x000e240000000800 */
[----:B0-----:R-:W-:-:S05]  /*0760*/  IADD3 R11, P0, R16, R11, RZ ;  /* 0x0000000b100b7210 */ /* 0x001fca0007f1e0ff */
[----:B------:R-:W-:-:S04]  /*0770*/  IMAD.X R13, RZ, RZ, R17, P0 ;  /* 0x000000ffff0d7224 */ /* 0x000fc800000e0611 */
[----:B------:R-:W-:-:S04]  /*0780*/  IMAD.WIDE.U32 R6, R13, R14, RZ ;  /* 0x0000000e0d067225 */ /* 0x000fc800078e00ff */
[----:B------:R-:W-:-:S04]  /*0790*/  IMAD.WIDE.U32 R8, P0, R11, R15, R6 ;  /* 0x0000000f0b087225 */ /* 0x000fc80007800006 */
[----:B------:R-:W-:-:S04]  /*07a0*/  IMAD.WIDE.U32 R6, R11, R14, RZ ;  /* 0x0000000e0b067225 */ /* 0x000fc800078e00ff */
[----:B------:R-:W-:Y:S01]  /*07b0*/  IMAD.X R11, RZ, RZ, RZ, P0 ;  /* 0x000000ffff0b7224 */ /* 0x000fe200000e06ff */
[----:B------:R-:W-:Y:S01]  /*07c0*/  IADD3 RZ, P0, R7, R8, RZ ;  /* 0x0000000807ff7210 */ /* 0x000fe20007f1e0ff */
[----:B------:R-:W-:-:S04]  /*07d0*/  IMAD.MOV.U32 R10, RZ, RZ, R9 ;  /* 0x000000ffff0a7224 */ /* 0x000fc800078e0009 */
[----:B------:R-:W-:-:S08]  /*07e0*/  IMAD.WIDE.U32.X R6, R13, R15, R10, P0 ;  /* 0x0000000f0d067225 */ /* 0x000fd000000e040a */
.L_x_5:
[-CC-:B------:R-:W-:Y:S01]  /*07f0*/  SHF.R.U64 R89, R6, R0.reuse, R7.reuse ;  /* 0x0000000006597219 */ /* 0x180fe20000001207 */
[----:B------:R-:W0:Y:S01]  /*0800*/  LDC R10, c[0x0][0x618] ;  /* 0x00018600ff0a7b82 */ /* 0x000e220000000800 */
[----:B------:R-:W-:Y:S01]  /*0810*/  SHF.R.U32.HI R5, RZ, R0, R7 ;  /* 0x00000000ff057219 */ /* 0x000fe20000011607 */
[----:B------:R-:W-:Y:S01]  /*0820*/  ULDC UR4, c[0x0][0x150] ;  /* 0x0000540000047ab9 */ /* 0x000fe20000000800 */
[----:B------:R-:W-:Y:S02]  /*0830*/  IADD3 R9, P0, RZ, -R89, RZ ;  /* 0x80000059ff097210 */ /* 0x000fe40007f1e0ff */
[----:B------:R-:W-:-:S03]  /*0840*/  I2FP.F32.U32 R0, R4 ;  /* 0x0000000400007245 */ /* 0x000fc60000201000 */
[----:B------:R-:W1:Y:S01]  /*0850*/  LDC.64 R26, c[0x0][0x640] ;  /* 0x00019000ff1a7b82 */ /* 0x000e620000000a00 */
[----:B------:R-:W-:Y:S02]  /*0860*/  IMAD.X R11, RZ, RZ, ~R5, P0 ;  /* 0x000000ffff0b7224 */ /* 0x000fe400000e0e05 */
[----:B------:R-:W-:Y:S01]  /*0870*/  FMUL R0, R0, UR4 ;  /* 0x0000000400007c20 */ /* 0x000fe20008400000 */
[----:B------:R-:W-:Y:S01]  /*0880*/  IMAD.WIDE.U32 R6, R9, R20, R16 ;  /* 0x0000001409067225 */ /* 0x000fe200078e0010 */
[----:B------:R-:W-:-:S03]  /*0890*/  ULDC UR4, c[0x0][0x154] ;  /* 0x0000550000047ab9 */ /* 0x000fc60000000800 */
[----:B------:R-:W-:Y:S01]  /*08a0*/  IMAD R8, R11, R20, RZ ;  /* 0x000000140b087224 */ /* 0x000fe200078e02ff */
[----:B------:R-:W2:Y:S01]  /*08b0*/  LDC R5, c[0x0][0x144] ;  /* 0x00005100ff057b82 */ /* 0x000ea20000000800 */
[----:B------:R-:W3:Y:S02]  /*08c0*/  F2I.U32.TRUNC.NTZ R0, R0 ;  /* 0x0000000000007305 */ /* 0x000ee4000020f000 */
[----:B------:R-:W-:-:S04]  /*08d0*/  IMAD R9, R9, R21, R8 ;  /* 0x0000001509097224 */ /* 0x000fc800078e0208 */
[----:B------:R-:W-:Y:S01]  /*08e0*/  IMAD.IADD R7, R7, 0x1, R9 ;  /* 0x0000000107077824 */ /* 0x000fe200078e0209 */
[----:B------:R-:W4:Y:S01]  /*08f0*/  LDC R12, c[0x0][0x608] ;  /* 0x00018200ff0c7b82 */ /* 0x000f220000000800 */
[----:B------:R-:W-:-:S03]  /*0900*/  IMAD.MOV.U32 R9, RZ, RZ, -0x1 ;  /* 0xffffffffff097424 */ /* 0x000fc600078e00ff */
[-CC-:B0-----:R-:W-:Y:S02]  /*0910*/  SHF.R.U64 R20, R6, R10.reuse, R7.reuse ;  /* 0x0000000a06147219 */ /* 0x181fe40000001207 */
[----:B------:R-:W-:Y:S02]  /*0920*/  I2FP.F32.U32 R6, R3 ;  /* 0x0000000300067245 */ /* 0x000fe40000201000 */
[----:B------:R-:W0:Y:S01]  /*0930*/  LDC R24, c[0x0][0x658] ;  /* 0x00019600ff187b82 */ /* 0x000e220000000800 */
[----:B-1----:R-:W-:Y:S01]  /*0940*/  ISETP.NE.U32.AND P0, PT, R26, RZ, PT ;  /* 0x000000ff1a00720c */ /* 0x002fe20003f05070 */
[----:B---3--:R-:W-:Y:S01]  /*0950*/  IMAD.MOV R8, RZ, RZ, -R0 ;  /* 0x000000ffff087224 */ /* 0x008fe200078e0a00 */
[----:B------:R-:W-:Y:S01]  /*0960*/  SHF.R.U32.HI R7, RZ, R10, R7 ;  /* 0x0000000aff077219 */ /* 0x000fe20000011607 */
[----:B------:R-:W-:Y:S01]  /*0970*/  FMUL R6, R6, UR4 ;  /* 0x0000000406067c20 */ /* 0x000fe20008400000 */
[----:B------:R-:W-:-:S03]  /*0980*/  ISETP.NE.AND.EX P0, PT, R27, RZ, PT, P0 ;  /* 0x000000ff1b00720c */ /* 0x000fc60003f05300 */
[----:B------:R-:W1:Y:S01]  /*0990*/  LDC R14, c[0x0][0x148] ;  /* 0x00005200ff0e7b82 */ /* 0x000e620000000800 */
[----:B--2---:R-:W-:-:S07]  /*09a0*/  IMAD R0, R5, R8, R4 ;  /* 0x0000000805007224 */ /* 0x004fce00078e0204 */
[----:B------:R-:W2:Y:S01]  /*09b0*/  LDC R22, c[0x0][0x600] ;  /* 0x00018000ff167b82 */ /* 0x000ea20000000800 */
[-CC-:B----4-:R-:W-:Y:S02]  /*09c0*/  SHF.R.U64 R28, R20, R12.reuse, R7.reuse ;  /* 0x0000000c141c7219 */ /* 0x190fe40000001207 */
[----:B------:R-:W-:Y:S01]  /*09d0*/  SHF.R.U32.HI R5, RZ, R12, R7 ;  /* 0x0000000cff057219 */ /* 0x000fe20000011607 */
[----:B------:R-:W-:Y:S01]  /*09e0*/  IMAD.MOV.U32 R7, RZ, RZ, 0x1 ;  /* 0x00000001ff077424 */ /* 0x000fe200078e00ff */
[----:B------:R3:W4:Y:S03]  /*09f0*/  F2I.U32.TRUNC.NTZ R12, R6 ;  /* 0x00000006000c7305 */ /* 0x000726000020f000 */
[----:B------:R-:W1:Y:S01]  /*0a00*/  LDC R15, c[0x0][0x648] ;  /* 0x00019200ff0f7b82 */ /* 0x000e620000000800 */
[-C--:B0-----:R-:W-:Y:S02]  /*0a10*/  SHF.L.U32 R4, R9, R24.reuse, RZ ;  /* 0x0000001809047219 */ /* 0x081fe400000006ff */
[----:B------:R-:W-:-:S02]  /*0a20*/  SHF.R.U64 R30, R28, R24, R5 ;  /* 0x000000181c1e7219 */ /* 0x000fc40000001205 */
[----:B------:R-:W-:Y:S02]  /*0a30*/  LOP3.LUT R11, RZ, R4, RZ, 0x33, !PT ;  /* 0x00000004ff0b7212 */ /* 0x000fe400078e33ff */
[-C--:B------:R-:W-:Y:S01]  /*0a40*/  SHF.R.U32.HI R5, RZ, R24.reuse, R5 ;  /* 0x00000018ff057219 */ /* 0x080fe20000011605 */
[----:B------:R-:W0:Y:S01]  /*0a50*/  LDC R21, c[0x0][0x638] ;  /* 0x00018e00ff157b82 */ /* 0x000e220000000800 */
[----:B------:R-:W-:Y:S01]  /*0a60*/  SHF.L.U32 R10, R7, R24, RZ ;  /* 0x00000018070a7219 */ /* 0x000fe200000006ff */
[----:B------:R-:W-:-:S06]  /*0a70*/  IMAD.MOV.U32 R4, RZ, RZ, R30 ;  /* 0x000000ffff047224 */ /* 0x000fcc00078e001e */
[----:B------:R-:W0:Y:S01]  /*0a80*/  LDC R90, c[0x0][0x610] ;  /* 0x00018400ff5a7b82 */ /* 0x000e220000000800 */
[----:B---34-:R-:W-:Y:S05]  /*0a90*/  @!P0 BRA `(.L_x_6) ;  /* 0x0000000000288947 */ /* 0x018fea0003800000 */
[----:B------:R-:W3:Y:S02]  /*0aa0*/  LDC R9, c[0x0][0x64c] ;  /* 0x00019300ff097b82 */ /* 0x000ee40000000800 */
[----:B---3--:R-:W-:-:S05]  /*0ab0*/  IADD3 R9, P0, R30, R9, RZ ;  /* 0x000000091e097210 */ /* 0x008fca0007f1e0ff */
        /* <DEDUP_REMOVED lines=8> */
.L_x_6:
[----:B-1----:R-:W-:Y:S01]  /*0b40*/  SHF.R.U64 R4, R4, R15, R5 ;  /* 0x0000000f04047219 */ /* 0x002fe20000001205 */
[----:B--2---:R-:W-:Y:S01]  /*0b50*/  VIADD R5, R22, 0xffffffff ;  /* 0xffffffff16057836 */ /* 0x004fe20000000000 */
[----:B------:R-:W-:Y:S01]  /*0b60*/  LOP3.LUT R11, R28, R11, RZ, 0xc0, !PT ;  /* 0x0000000b1c0b7212 */ /* 0x000fe200078ec0ff */
[----:B------:R-:W-:Y:S02]  /*0b70*/  IMAD.MOV R12, RZ, RZ, -R12 ;  /* 0x000000ffff0c7224 */ /* 0x000fe400078e0a0c */
[----:B------:R-:W-:Y:S01]  /*0b80*/  IMAD.MOV R6, RZ, RZ, -R4 ;  /* 0x000000ffff067224 */ /* 0x000fe200078e0a04 */
[----:B------:R-:W-:Y:S01]  /*0b90*/  LOP3.LUT R5, R20, R5, RZ, 0xc0, !PT ;  /* 0x0000000514057212 */ /* 0x000fe200078ec0ff */
[----:B------:R-:W-:Y:S02]  /*0ba0*/  @P3 IMAD R0, R14, R12, R3 ;  /* 0x0000000c0e003224 */ /* 0x000fe400078e0203 */
[----:B------:R-:W-:Y:S02]  /*0bb0*/  IMAD R11, R10, R4, R11 ;  /* 0x000000040a0b7224 */ /* 0x000fe400078e020b */
[----:B0-----:R-:W-:-:S02]  /*0bc0*/  IMAD R3, R6, R21, R30 ;  /* 0x0000001506037224 */ /* 0x001fc400078e021e */
[----:B------:R-:W-:Y:S02]  /*0bd0*/  IMAD R90, R11, R90, R0 ;  /* 0x0000005a0b5a7224 */ /* 0x000fe400078e0200 */
[----:B------:R-:W-:Y:S02]  /*0be0*/  IMAD R3, R3, R22, R5 ;  /* 0x0000001603037224 */ /* 0x000fe400078e0205 */
[----:B------:R-:W-:-:S03]  /*0bf0*/  IMAD.MOV.U32 R0, RZ, RZ, 0x1 ;  /* 0x00000001ff007424 */ /* 0x000fc600078e00ff */
[----:B------:R-:W-:Y:S02]  /*0c00*/  SEL R91, R3, R90, !P3 ;  /* 0x0000005a035b7207 */ /* 0x000fe40005800000 */
[----:B------:R-:W-:-:S07]  /*0c10*/  SEL R90, R90, R3, !P3 ;  /* 0x000000035a5a7207 */ /* 0x000fce0005800000 */
.L_x_4:
[----:B------:R-:W-:-:S08]  /*0c20*/  NOP ;  /* 0x0000000000007918 */ /* 0x000fd00000000000 */
[----:B------:R-:W0:Y:S02]  /*0c30*/  USETMAXREG.TRY_ALLOC.CTAPOOL UP0, 0xe8 ;  /* 0x000000e8000079c8 */ /* 0x000e240008000600 */
[----:B0-----:R-:W-:-:S13]  /*0c40*/  PLOP3.LUT P0, PT, PT, PT, UP0, 0x80, 0x0 ;  /* 0x000000000000781c */ /* 0x001fda0003f0f008 */
[----:B------:R-:W-:Y:S05]  /*0c50*/  @!P0 BRA `(.L_x_4) ;  /* 0xfffffffc00f08947 */ /* 0x000fea000383ffff */
[----:B------:R-:W-:Y:S01]  /*0c60*/  ULDC.64 UR4, c[0x0][0x598] ;  /* 0x0001660000047ab9 */ /* 0x000fe20000000a00 */
[----:B------:R-:W-:Y:S01]  /*0c70*/  ULDC.64 UR36, c[0x0][0x208] ;  /* 0x0000820000247ab9 */ /* 0x000fe20000000a00 */
[----:B------:R-:W-:-:S04]  /*0c80*/  ISETP.NE.U32.AND P0, PT, RZ, UR4, PT ;  /* 0x00000004ff007c0c */ /* 0x000fc8000bf05070 */
[----:B------:R-:W-:-:S13]  /*0c90*/  ISETP.NE.AND.EX P0, PT, RZ, UR5, PT, P0 ;  /* 0x00000005ff007c0c */ /* 0x000fda000bf05300 */
[----:B------:R-:W-:Y:S05]  /*0ca0*/  @!P0 BRA `(.L_x_7) ;  /* 0x00000000001c8947 */ /* 0x000fea0003800000 */
[----:B------:R-:W0:Y:S02]  /*0cb0*/  LDC.64 R4, c[0x0][0x598] ;  /* 0x00016600ff047b82 */ /* 0x000e240000000a00 */
[----:B0-----:R-:W2:Y:S02]  /*0cc0*/  LDG.E.64 R4, desc[UR36][R4.64] ;  /* 0x0000002404047981 */ /* 0x001ea4000c1e1b00 */
[----:B--2---:R-:W-:-:S04]  /*0cd0*/  ISETP.NE.U32.AND P0, PT, R4, RZ, PT ;  /* 0x000000ff0400720c */ /* 0x004fc80003f05070 */
[----:B------:R-:W-:-:S13]  /*0ce0*/  ISETP.NE.AND.EX P0, PT, R5, RZ, PT, P0 ;  /* 0x000000ff0500720c */ /* 0x000fda0003f05300 */
[----:B------:R-:W-:Y:S05]  /*0cf0*/  @!P0 BRA `(.L_x_7) ;  /* 0x0000000000088947 */ /* 0x000fea0003800000 */
[----:B------:R0:W5:Y:S01]  /*0d00*/  LD.E R22, desc[UR36][R4.64] ;  /* 0x0000002404167980 */ /* 0x000162000c101900 */
[----:B------:R-:W-:Y:S05]  /*0d10*/  BRA `(.L_x_8) ;  /* 0x0000000000247947 */ /* 0x000fea0003800000 */
.L_x_7:
[----:B------:R-:W-:Y:S02]  /*0d20*/  ULDC.64 UR4, c[0x0][0x588] ;  /* 0x0001620000047ab9 */ /* 0x000fe40000000a00 */
[----:B------:R-:W-:-:S04]  /*0d30*/  ISETP.NE.U32.AND P0, PT, RZ, UR4, PT ;  /* 0x00000004ff007c0c */ /* 0x000fc8000bf05070 */
[----:B------:R-:W-:-:S13]  /*0d40*/  ISETP.NE.AND.EX P0, PT, RZ, UR5, PT, P0 ;  /* 0x00000005ff007c0c */ /* 0x000fda000bf05300 */
[----:B------:R-:W-:Y:S05]  /*0d50*/  @!P0 BRA `(.L_x_9) ;  /* 0x00000000000c8947 */ /* 0x000fea0003800000 */
[----:B------:R-:W0:Y:S02]  /*0d60*/  LDC.64 R22, c[0x0][0x588] ;  /* 0x00016200ff167b82 */ /* 0x000e240000000a00 */
[----:B0-----:R1:W5:Y:S01]  /*0d70*/  LDG.E R22, desc[UR36][R22.64] ;  /* 0x0000002416167981 */ /* 0x001362000c1e1900 */
[----:B------:R-:W-:Y:S05]  /*0d80*/  BRA `(.L_x_8) ;  /* 0x0000000000087947 */ /* 0x000fea0003800000 */
.L_x_9:
[----:B------:R-:W-:Y:S02]  /*0d90*/  ULDC UR4, c[0x0][0x580] ;  /* 0x0001600000047ab9 */ /* 0x000fe40000000800 */
[----:B------:R-:W-:-:S07]  /*0da0*/  IMAD.U32 R22, RZ, RZ, UR4 ;  /* 0x00000004ff167e24 */ /* 0x000fce000f8e00ff */
.L_x_8:
[----:B------:R-:W-:Y:S02]  /*0db0*/  ULDC.64 UR4, c[0x0][0x5a0] ;  /* 0x0001680000047ab9 */ /* 0x000fe40000000a00 */
[----:B------:R-:W-:-:S04]  /*0dc0*/  ISETP.NE.U32.AND P0, PT, RZ, UR4, PT ;  /* 0x00000004ff007c0c */ /* 0x000fc8000bf05070 */
[----:B------:R-:W-:-:S13]  /*0dd0*/  ISETP.NE.AND.EX P0, PT, RZ, UR5, PT, P0 ;  /* 0x00000005ff007c0c */ /* 0x000fda000bf05300 */
[----:B------:R-:W-:Y:S05]  /*0de0*/  @!P0 BRA `(.L_x_10) ;  /* 0x00000000001c8947 */ /* 0x000fea0003800000 */
[----:B0-----:R-:W0:Y:S02]  /*0df0*/  LDC.64 R4, c[0x0][0x5a0] ;  /* 0x00016800ff047b82 */ /* 0x001e240000000a00 */
[----:B0-----:R-:W2:Y:S02]  /*0e00*/  LDG.E.64 R4, desc[UR36][R4.64] ;  /* 0x0000002404047981 */ /* 0x001ea4000c1e1b00 */
[----:B--2---:R-:W-:-:S04]  /*0e10*/  ISETP.NE.U32.AND P0, PT, R4, RZ, PT ;  /* 0x000000ff0400720c */ /* 0x004fc80003f05070 */
[----:B------:R-:W-:-:S13]  /*0e20*/  ISETP.NE.AND.EX P0, PT, R5, RZ, PT, P0 ;  /* 0x000000ff0500720c */ /* 0x000fda0003f05300 */
[----:B------:R-:W-:Y:S05]  /*0e30*/  @!P0 BRA `(.L_x_10) ;  /* 0x0000000000088947 */ /* 0x000fea0003800000 */
[----:B-1----:R0:W5:Y:S01]  /*0e40*/  LD.E R23, desc[UR36][R4.64] ;  /* 0x0000002404177980 */ /* 0x002162000c101900 */
[----:B------:R-:W-:Y:S05]  /*0e50*/  BRA `(.L_x_11) ;  /* 0x0000000000247947 */ /* 0x000fea0003800000 */
.L_x_10:
[----:B------:R-:W-:Y:S02]  /*0e60*/  ULDC.64 UR4, c[0x0][0x590] ;  /* 0x0001640000047ab9 */ /* 0x000fe40000000a00 */
[----:B------:R-:W-:-:S04]  /*0e70*/  ISETP.NE.U32.AND P0, PT, RZ, UR4, PT ;  /* 0x00000004ff007c0c */ /* 0x000fc8000bf05070 */
[----:B------:R-:W-:-:S13]  /*0e80*/  ISETP.NE.AND.EX P0, PT, RZ, UR5, PT, P0 ;  /* 0x00000005ff007c0c */ /* 0x000fda000bf05300 */
[----:B------:R-:W-:Y:S05]  /*0e90*/  @!P0 BRA `(.L_x_12) ;  /* 0x00000000000c8947 */ /* 0x000fea0003800000 */
[----:B0-----:R-:W1:Y:S02]  /*0ea0*/  LDC.64 R4, c[0x0][0x590] ;  /* 0x00016400ff047b82 */ /* 0x001e640000000a00 */
[----:B-1----:R1:W5:Y:S01]  /*0eb0*/  LDG.E R23, desc[UR36][R4.64] ;  /* 0x0000002404177981 */ /* 0x002362000c1e1900 */
[----:B------:R-:W-:Y:S05]  /*0ec0*/  BRA `(.L_x_11) ;  /* 0x0000000000087947 */ /* 0x000fea0003800000 */
.L_x_12:
[----:B------:R-:W-:Y:S02]  /*0ed0*/  ULDC UR4, c[0x0][0x584] ;  /* 0x0001610000047ab9 */ /* 0x000fe40000000800 */
[----:B-1----:R-:W-:-:S07]  /*0ee0*/  IMAD.U32 R23, RZ, RZ, UR4 ;  /* 0x00000004ff177e24 */ /* 0x002fce000f8e00ff */
.L_x_11:
[----:B------:R-:W-:-:S13]  /*0ef0*/  LOP3.LUT P0, RZ, R0, 0xff, RZ, 0xc0, !PT ;  /* 0x000000ff00ff7812 */ /* 0x000fda000780c0ff */
[----:B------:R-:W-:Y:S05]  /*0f00*/  @!P0 EXIT ;  /* 0x000000000000894d */ /* 0x000fea0003800000 */
[----:B------:R-:W-:Y:S01]  /*0f10*/  ULDC UR4, c[0x0][0x28c] ;  /* 0x0000a30000047ab9 */ /* 0x000fe20000000800 */
[----:B------:R-:W-:Y:S01]  /*0f20*/  UMOV UR38, URZ ;  /* 0x0000003f00267c82 */ /* 0x000fe20008000000 */
[----:B------:R-:W-:Y:S01]  /*0f30*/  UIADD3 UR4, UR4, 0x3f, URZ ;  /* 0x0000003f04047890 */ /* 0x000fe2000fffe03f */
[----:B------:R-:W-:-:S03]  /*0f40*/  UMOV UR39, URZ ;  /* 0x0000003f00277c82 */ /* 0x000fc60008000000 */
[----:B------:R-:W-:-:S04]  /*0f50*/  USHF.R.S32.HI UR5, URZ, 0x1f, UR4 ;  /* 0x0000001f3f057899 */ /* 0x000fc80008011404 */
[----:B------:R-:W-:-:S04]  /*0f60*/  ULEA.HI UR5, UR5, UR4, URZ, 0x6 ;  /* 0x0000000405057291 */ /* 0x000fc8000f8f303f */
[----:B------:R-:W-:-:S12]  /*0f70*/  USHF.R.S32.HI UR40, URZ, 0x6, UR5 ;  /* 0x000000063f287899 */ /* 0x000fd80008011405 */
.L_x_162:
[----:B------:R-:W-:Y:S01]  /*0f80*/  LOP3.LUT R0, R18, 0x80, RZ, 0xc0, !PT ;  /* 0x0000008012007812 */ /* 0x000fe200078ec0ff */
[----:B------:R-:W2:Y:S01]  /*0f90*/  S2UR UR7, SR_CgaCtaId ;  /* 0x00000000000779c3 */ /* 0x000ea20000008800 */
[----:B------:R-:W-:Y:S02]  /*0fa0*/  UMOV UR6, 0x400 ;  /* 0x0000040000067882 */ /* 0x000fe40000000000 */
[----:B------:R-:W-:-:S06]  /*0fb0*/  SHF.R.U32.HI R0, RZ, 0x7, R0 ;  /* 0x00000007ff007819 */ /* 0x000fcc0000011600 */
[----:B------:R-:W3:Y:S01]  /*0fc0*/  SHFL.IDX PT, R0, R0, RZ, 0x1f ;  /* 0x00001fff00007589 */ /* 0x000ee200000e0000 */
[----:B--2---:R-:W-:Y:S01]  /*0fd0*/  ULEA UR6, UR7, UR6, 0x18 ;  /* 0x0000000607067291 */ /* 0x004fe2000f8ec03f */
[----:B---3--:R-:W-:-:S13]  /*0fe0*/  R2UR UR4, R0 ;  /* 0x00000000000472ca */ /* 0x008fda00000e0000 */
[----:B------:R-:W-:-:S04]  /*0ff0*/  ULEA.HI UR5, UR4, UR4, URZ, 0x1 ;  /* 0x0000000404057291 */ /* 0x000fc8000f8f083f */
[----:B------:R-:W-:-:S04]  /*1000*/  ULOP3.LUT UR5, UR5, 0xffffe, URZ, 0xc0, !UPT ;  /* 0x000ffffe05057892 */ /* 0x000fc8000f8ec03f */
[----:B------:R-:W-:-:S03]  /*1010*/  UIADD3 UR5, UR4, -UR5, URZ ;  /* 0x8000000504057290 */ /* 0x000fc6000fffe03f */
[----:B------:R-:W-:Y:S01]  /*1020*/  ULDC UR4, c[0x0][0x28c] ;  /* 0x0000a30000047ab9 */ /* 0x000fe20000000800 */
[----:B------:R-:W-:Y:S01]  /*1030*/  ULEA UR5, UR5, UR6, 0xc ;  /* 0x0000000605057291 */ /* 0x000fe2000f8e603f */
[----:B------:R-:W-:-:S03]  /*1040*/  ISETP.LT.AND P0, PT, RZ, UR4, PT ;  /* 0x00000004ff007c0c */ /* 0x000fc6000bf01270 */
[----:B------:R-:W-:-:S04]  /*1050*/  UIADD3 UR5, UR5, 0x180, URZ ;  /* 0x0000018005057890 */ /* 0x000fc8000fffe03f */
[----:B------:R-:W-:-:S04]  /*1060*/  USHF.R.U32.HI UR5, URZ, 0x4, UR5 ;  /* 0x000000043f057899 */ /* 0x000fc80008011605 */
[----:B------:R-:W-:Y:S02]  /*1070*/  ULOP3.LUT UR41, UR5, 0x3fff, URZ, 0xc0, !UPT ;  /* 0x00003fff05297892 */ /* 0x000fe4000f8ec03f */
[----:B01--4-:R-:W-:Y:S10]  /*1080*/  @P0 BRA `(.L_x_13) ;  /* 0x0000000000400947 */ /* 0x013ff40003800000 */
[----:B------:R-:W-:Y:S01]  /*1090*/  MOV R0, 0x0 ;  /* 0x0000000000007802 */ /* 0x000fe20000000f00 */
[----:B------:R-:W-:Y:S01]  /*10a0*/  ULDC.64 UR4, c[0x4][0x68] ;  /* 0x01001a0000047ab9 */ /* 0x000fe20000000a00 */
[----:B------:R-:W-:Y:S01]  /*10b0*/  ULDC.64 UR6, c[0x4][0x8] ;  /* 0x0100020000067ab9 */ /* 0x000fe20000000a00 */
[----:B01----:R-:W-:Y:S01]  /*10c0*/  IMAD.U32 R4, RZ, RZ, UR4 ;  /* 0x00000004ff047e24 */ /* 0x003fe2000f8e00ff */
[----:B------:R0:W1:Y:S01]  /*10d0*/  LDC.64 R14, c[0x4][R0] ;  /* 0x01000000000e7b82 */ /* 0x0000620000000a00 */
[----:B------:R-:W-:Y:S01]  /*10e0*/  IMAD.U32 R5, RZ, RZ, UR5 ;  /* 0x00000005ff057e24 */ /* 0x000fe2000f8e00ff */
[----:B------:R-:W-:Y:S01]  /*10f0*/  ULDC.64 UR4, c[0x4][0x70] ;  /* 0x01001c0000047ab9 */ /* 0x000fe20000000a00 */
[----:B------:R-:W-:Y:S02]  /*1100*/  IMAD.U32 R10, RZ, RZ, UR6 ;  /* 0x00000006ff0a7e24 */ /* 0x000fe4000f8e00ff */
[----:B------:R-:W-:Y:S02]  /*1110*/  IMAD.U32 R6, RZ, RZ, UR4 ;  /* 0x00000004ff067e24 */ /* 0x000fe4000f8e00ff */
[----:B------:R-:W-:-:S02]  /*1120*/  IMAD.U32 R7, RZ, RZ, UR5 ;  /* 0x00000005ff077e24 */ /* 0x000fc4000f8e00ff */
[----:B------:R-:W-:Y:S02]  /*1130*/  IMAD.U32 R11, RZ, RZ, UR7 ;  /* 0x00000007ff0b7e24 */ /* 0x000fe4000f8e00ff */
[----:B------:R-:W-:Y:S02]  /*1140*/  IMAD.MOV.U32 R8, RZ, RZ, 0x1e1 ;  /* 0x000001e1ff087424 */ /* 0x000fe400078e00ff */
[----:B------:R-:W-:Y:S02]  /*1150*/  IMAD.MOV.U32 R12, RZ, RZ, 0x1 ;  /* 0x00000001ff0c7424 */ /* 0x000fe400078e00ff */
[----:B0-----:R-:W-:-:S07]  /*1160*/  IMAD.MOV.U32 R13, RZ, RZ, RZ ;  /* 0x000000ffff0d7224 */ /* 0x001fce00078e00ff */
[----:B------:R-:W-:-:S07]  /*1170*/  LEPC R20, `(.L_x_13) ;  /* 0x000000001014794e */ /* 0x000fce0000000000 */
[----:B-1---5:R-:W-:Y:S05]  /*1180*/  CALL.ABS.NOINC R14 ;  /* 0x000000000e007343 */ /* 0x022fea0003c00000 */
.L_x_13:
[----:B------:R-:W-:-:S04]  /*1190*/  LOP3.LUT R0, R19, 0x1, RZ, 0xfc, !PT ;  /* 0x0000000113007812 */ /* 0x000fc800078efcff */
[----:B------:R-:W-:-:S13]  /*11a0*/  ISETP.NE.AND P0, PT, R0, 0x3, PT ;  /* 0x000000030000780c */ /* 0x000fda0003f05270 */
[----:B------:R-:W-:Y:S05]  /*11b0*/  @!P0 BRA `(.L_x_14) ;  /* 0x0000000000048947 */ /* 0x000fea0003800000 */
[----:B------:R-:W-:Y:S01]  /*11c0*/  BPT.TRAP 0x1 ;  /* 0x000000040000795c */ /* 0x000fe20000300000 */
.L_x_14:
[----:B------:R-:W2:Y:S01]  /*11d0*/  S2UR UR5, SR_CgaCtaId ;  /* 0x00000000000579c3 */ /* 0x000ea20000008800 */
[----:B------:R-:W-:Y:S01]  /*11e0*/  UMOV UR4, 0x400 ;  /* 0x0000040000047882 */ /* 0x000fe20000000000 */
[----:B------:R-:W-:Y:S02]  /*11f0*/  IMAD.U32 R0, RZ, RZ, UR38 ;  /* 0x00000026ff007e24 */ /* 0x000fe4000f8e00ff */
[----:B------:R-:W-:-:S03]  /*1200*/  IMAD.U32 R3, RZ, RZ, UR39 ;  /* 0x00000027ff037e24 */ /* 0x000fc6000f8e00ff */
[----:B------:R-:W-:Y:S01]  /*1210*/  SHF.L.U32 R0, R0, 0x1f, RZ ;  /* 0x0000001f00007819 */ /* 0x000fe200000006ff */
[----:B--2---:R-:W-:-:S06]  /*1220*/  ULEA UR4, UR5, UR4, 0x18 ;  /* 0x0000000405047291 */ /* 0x004fcc000f8ec03f */
[----:B------:R-:W-:-:S04]  /*1230*/  IMAD.U32 R6, RZ, RZ, UR4 ;  /* 0x00000004ff067e24 */ /* 0x000fc8000f8e00ff */
[----:B------:R-:W-:-:S04]  /*1240*/  IMAD R3, R3, 0x8, R6 ;  /* 0x0000000803037824 */ /* 0x000fc800078e0206 */
[----:B------:R2:W3:Y:S01]  /*1250*/  SYNCS.PHASECHK.TRANS64.TRYWAIT P1, [R3+URZ], R0 ;  /* 0x00000000030075a7 */ /* 0x0004e2000802017f */
[----:B------:R-:W-:Y:S05]  /*1260*/  @!P0 BRA `(.L_x_15) ;  /* 0x0000000000048947 */ /* 0x000fea0003800000 */
[----:B------:R-:W-:Y:S01]  /*1270*/  BPT.TRAP 0x1 ;  /* 0x000000040000795c */ /* 0x000fe20000300000 */
.L_x_15:
[----:B---3--:R-:W-:Y:S05]  /*1280*/  @P1 BRA `(.L_x_16) ;  /* 0x0000000000081947 */ /* 0x008fea0003800000 */
[----:B------:R-:W3:Y:S02]  /*1290*/  SYNCS.PHASECHK.TRANS64.TRYWAIT P1, [R3+URZ], R0 ;  /* 0x00000000030075a7 */ /* 0x000ee4000802017f */
[----:B---3--:R-:W-:Y:S05]  /*12a0*/  @!P1 BRA `(.L_x_17) ;  /* 0x0000005800989947 */ /* 0x008fea0003800000 */
.L_x_16:
[----:B------:R-:W-:-:S04]  /*12b0*/  UISETP.LT.AND UP0, UPT, UR40, 0x1, UPT ;  /* 0x000000012800788c */ /* 0x000fc8000bf01270 */
[----:B------:R-:W-:-:S06]  /*12c0*/  USEL UR4, UR40, 0x1, UP0 ;  /* 0x0000000128047887 */ /* 0x000fcc0008000000 */
[----:B--23--:R-:W-:Y:S01]  /*12d0*/  IMAD.U32 R0, RZ, RZ, UR4 ;  /* 0x00000004ff007e24 */ /* 0x00cfe2000f8e00ff */
[----:B------:R-:W-:Y:S05]  /*12e0*/  WARPSYNC.ALL ;  /* 0x0000000000007948 */ /* 0x000fea0003800000 */
[----:B------:R-:W-:-:S04]  /*12f0*/  IADD3 R0, -R0, UR40, RZ ;  /* 0x0000002800007c10 */ /* 0x000fc8000fffe1ff */
[----:B------:R-:W-:Y:S02]  /*1300*/  ISETP.GE.AND P1, PT, R0, 0x1, PT ;  /* 0x000000010000780c */ /* 0x000fe40003f26270 */
[----:B------:R-:W-:Y:S01]  /*1310*/  R2UR UR4, R6 ;  /* 0x00000000060472ca */ /* 0x000fe200000e0000 */
[----:B------:R-:W-:Y:S01]  /*1320*/  ULOP3.LUT UR41, UR41, 0x10000, URZ, 0xfc, !UPT ;  /* 0x0001000029297892 */ /* 0x000fe2000f8efc3f */
[----:B------:R-:W-:Y:S01]  /*1330*/  WARPGROUP.ARRIVE ;  /* 0x00000000000079c5 */ /* 0x000fe20000000000 */
[----:B------:R-:W-:Y:S01]  /*1340*/  UMOV UR5, 0x80000020 ;  /* 0x8000002000057882 */ /* 0x000fe20000000000 */
[----:B------:R-:W-:-:S09]  /*1350*/  UMOV UR7, 0x80000020 ;  /* 0x8000002000077882 */ /* 0x000fd20000000000 */
[----:B------:R-:W-:-:S04]  /*1360*/  UIADD3 UR4, UR4, 0xe180, URZ ;  /* 0x0000e18004047890 */ /* 0x000fc8000fffe03f */
[----:B------:R-:W-:-:S04]  /*1370*/  USHF.R.U32.HI UR4, URZ, 0x4, UR4 ;  /* 0x000000043f047899 */ /* 0x000fc80008011604 */
[----:B------:R-:W-:-:S04]  /*1380*/  ULOP3.LUT UR4, UR4, 0x3fff, URZ, 0xc0, !UPT ;  /* 0x00003fff04047892 */ /* 0x000fc8000f8ec03f */
[----:B------:R-:W-:Y:S02]  /*1390*/  ULOP3.LUT UR9, UR4, 0x10000, URZ, 0xfc, !UPT ;  /* 0x0001000004097892 */ /* 0x000fe4000f8efc3f */
[----:B------:R-:W-:Y:S02]  /*13a0*/  ULEA UR4, UR39, UR41, 0x9 ;  /* 0x0000002927047291 */ /* 0x000fe4000f8e483f */
[----:B------:R-:W-:-:S09]  /*13b0*/  ULEA UR6, UR39, UR9, 0x9 ;  /* 0x0000000927067291 */ /* 0x000fd2000f8e483f */
[----:B------:R-:W-:Y:S01]  /*13c0*/  IGMMA.64x128x32.S8.S8 R24, gdesc[UR4], RZ, !UPT, gsb0 ;  /* 0x03600000041879f1 */ /* 0x000fe2000c0410ff */
[----:B------:R-:W-:Y:S02]  /*13d0*/  UIADD3 UR4, UR4, 0x2, URZ ;  /* 0x0000000204047890 */ /* 0x000fe4000fffe03f */
[----:B------:R-:W-:Y:S01]  /*13e0*/  UIADD3 UR6, UR6, 0x2, URZ ;  /* 0x0000000206067890 */ /* 0x000fe2000fffe03f */
[----:B------:R-:W-:Y:S01]  /*13f0*/  UMOV UR5, 0x80000020 ;  /* 0x8000002000057882 */ /* 0x000fe20000000000 */
[----:B------:R-:W-:Y:S01]  /*1400*/  UMOV UR7, 0x80000020 ;  /* 0x8000002000077882 */ /* 0x000fe20000000000 */
[----:B------:R-:W-:Y:S02]  /*1410*/  WARPGROUP.DEPBAR.LE gsb0, 0x0 ;  /* 0x00008000000079c5 */ /* 0x000fe40000010000 */
[----:B------:R-:W-:-:S06]  /*1420*/  WARPGROUP.ARRIVE ;  /* 0x00000000000079c5 */ /* 0x000fcc0000000000 */
[----:B------:R-:W-:Y:S03]  /*1430*/  IGMMA.64x128x32.S8.S8 R24, gdesc[UR4], R24, gsb0 ;  /* 0x03600000041879f1 */ /* 0x000fe60008041018 */
[----:B------:R-:W-:Y:S02]  /*1440*/  WARPGROUP.DEPBAR.LE gsb0, 0x0 ;  /* 0x00008000000079c5 */ /* 0x000fe40000010000 */
[----:B------:R-:W-:Y:S05]  /*1450*/  @!P1 BRA `(.L_x_18) ;  /* 0x0000000000e09947 */ /* 0x000fea0003800000 */
[----:B------:R-:W-:Y:S02]  /*1460*/  UIADD3 UR4, UR39, 0x1, URZ ;  /* 0x0000000127047890 */ /* 0x000fe4000fffe03f */
[----:B------:R-:W-:Y:S02]  /*1470*/  IMAD.U32 R3, RZ, RZ, UR39 ;  /* 0x00000027ff037e24 */ /* 0x000fe4000f8e00ff */
[----:B------:R-:W-:-:S04]  /*1480*/  UISETP.NE.AND UP0, UPT, UR4, 0x7, UPT ;  /* 0x000000070400788c */ /* 0x000fc8000bf05270 */
[----:B------:R-:W-:Y:S02]  /*1490*/  USEL UR5, URZ, 0x1, UP0 ;  /* 0x000000013f057887 */ /* 0x000fe40008000000 */
[----:B------:R-:W-:Y:S02]  /*14a0*/  USEL UR8, UR4, URZ, UP0 ;  /* 0x0000003f04087287 */ /* 0x000fe40008000000 */
[----:B------:R-:W-:-:S06]  /*14b0*/  ULOP3.LUT UR5, UR38, UR5, URZ, 0x3c, !UPT ;  /* 0x0000000526057292 */ /* 0x000fcc000f8e3c3f */
[----:B------:R-:W-:-:S07]  /*14c0*/  IMAD.U32 R7, RZ, RZ, UR5 ;  /* 0x00000005ff077e24 */ /* 0x000fce000f8e00ff */
.L_x_25:
[----:B------:R-:W-:Y:S05]  /*14d0*/  @!P0 BRA `(.L_x_19) ;  /* 0x0000000000048947 */ /* 0x000fea0003800000 */
[----:B------:R-:W-:Y:S01]  /*14e0*/  BPT.TRAP 0x1 ;  /* 0x000000040000795c */ /* 0x000fe20000300000 */
.L_x_19:
[----:B------:R-:W2:Y:S01]  /*14f0*/  S2UR UR5, SR_CgaCtaId ;  /* 0x00000000000579c3 */ /* 0x000ea20000008800 */
[----:B------:R-:W-:Y:S01]  /*1500*/  UMOV UR4, 0x400 ;  /* 0x0000040000047882 */ /* 0x000fe20000000000 */
[----:B01----:R-:W-:Y:S01]  /*1510*/  IMAD.U32 R5, RZ, RZ, UR8 ;  /* 0x00000008ff057e24 */ /* 0x003fe2000f8e00ff */
[----:B------:R-:W-:Y:S01]  /*1520*/  SHF.L.U32 R4, R7, 0x1f, RZ ;  /* 0x0000001f07047819 */ /* 0x000fe200000006ff */
[----:B--2---:R-:W-:-:S06]  /*1530*/  ULEA UR4, UR5, UR4, 0x18 ;  /* 0x0000000405047291 */ /* 0x004fcc000f8ec03f */
[----:B------:R-:W-:-:S04]  /*1540*/  IMAD.U32 R6, RZ, RZ, UR4 ;  /* 0x00000004ff067e24 */ /* 0x000fc8000f8e00ff */
[----:B------:R-:W-:-:S04]  /*1550*/  IMAD R5, R5, 0x8, R6 ;  /* 0x0000000805057824 */ /* 0x000fc800078e0206 */
[----:B------:R0:W1:Y:S01]  /*1560*/  SYNCS.PHASECHK.TRANS64.TRYWAIT P1, [R5+URZ], R4 ;  /* 0x00000004050075a7 */ /* 0x000062000802017f */
[----:B------:R-:W-:Y:S05]  /*1570*/  @!P0 BRA `(.L_x_20) ;  /* 0x0000000000048947 */ /* 0x000fea0003800000 */
[----:B------:R-:W-:Y:S01]  /*1580*/  BPT.TRAP 0x1 ;  /* 0x000000040000795c */ /* 0x000fe20000300000 */
.L_x_20:
[----:B-1----:R-:W-:Y:S05]  /*1590*/  @P1 BRA `(.L_x_21) ;  /* 0x0000000000081947 */ /* 0x002fea0003800000 */
[----:B------:R-:W1:Y:S02]  /*15a0*/  SYNCS.PHASECHK.TRANS64.TRYWAIT P1, [R5+URZ], R4 ;  /* 0x00000004050075a7 */ /* 0x000e64000802017f */
[----:B-1----:R-:W-:Y:S05]  /*15b0*/  @!P1 BRA `(.L_x_22) ;  /* 0x0000005400e89947 */ /* 0x002fea0003800000 */
.L_x_21:
[----:B------:R-:W-:Y:S01]  /*15c0*/  ULEA UR4, UR8, UR41, 0x9 ;  /* 0x0000002908047291 */ /* 0x000fe2000f8e483f */
[----:B------:R-:W-:Y:S01]  /*15d0*/  WARPGROUP.ARRIVE ;  /* 0x00000000000079c5 */ /* 0x000fe20000000000 */
[----:B------:R-:W-:Y:S01]  /*15e0*/  ULEA UR6, UR8, UR9, 0x9 ;  /* 0x0000000908067291 */ /* 0x000fe2000f8e483f */
[----:B------:R-:W-:Y:S01]  /*15f0*/  UMOV UR5, 0x80000020 ;  /* 0x8000002000057882 */ /* 0x000fe20000000000 */
[----:B------:R-:W-:-:S07]  /*1600*/  UMOV UR7, 0x80000020 ;  /* 0x8000002000077882 */ /* 0x000fce0000000000 */
[----:B------:R-:W-:Y:S01]  /*1610*/  IGMMA.64x128x32.S8.S8 R24, gdesc[UR4], R24, gsb0 ;  /* 0x03600000041879f1 */ /* 0x000fe20008041018 */
        /* <DEDUP_REMOVED lines=9> */
[----:B------:R-:W-:Y:S01]  /*16b0*/  BPT.TRAP 0x1 ;  /* 0x000000040000795c */ /* 0x000fe20000300000 */
.L_x_23:
[----:B01----:R-:W-:Y:S01]  /*16c0*/  IMAD R4, R3, 0x8, R6 ;  /* 0x0000000803047824 */ /* 0x003fe200078e0206 */
[----:B------:R-:W-:-:S03]  /*16d0*/  ISETP.GT.U32.AND P1, PT, R19, 0x1, PT ;  /* 0x000000011300780c */ /* 0x000fc60003f24070 */
[----:B------:R-:W-:-:S05]  /*16e0*/  VIADD R4, R4, 0x38 ;  /* 0x0000003804047836 */ /* 0x000fca0000000000 */
[----:B------:R-:W-:-:S04]  /*16f0*/  PRMT R4, RZ, 0x654, R4 ;  /* 0x00000654ff047816 */ /* 0x000fc80000000004 */
[----:B------:R0:W-:Y:S01]  /*1700*/  SYNCS.ARRIVE.TRANS64.RED.A1T0 RZ, [R4+URZ], RZ ;  /* 0x000000ff04ff79a7 */ /* 0x0001e2000810043f */
[----:B------:R-:W-:Y:S05]  /*1710*/  @P1 BRA `(.L_x_24) ;  /* 0x0000000000041947 */ /* 0x000fea0003800000 */
[----:B------:R-:W-:Y:S01]  /*1720*/  BPT.TRAP 0x1 ;  /* 0x000000040000795c */ /* 0x000fe20000300000 */
.L_x_24:
[----:B------:R-:W-:Y:S01]  /*1730*/  UIADD3 UR8, UR8, 0x1, URZ ;  /* 0x0000000108087890 */ /* 0x000fe2000fffe03f */
[C---:B------:R-:W-:Y:S01]  /*1740*/  ISETP.GT.AND P2, PT, R0.reuse, 0x1, PT ;  /* 0x000000010000780c */ /* 0x040fe20003f44270 */
[----:B------:R-:W-:Y:S02]  /*1750*/  VIADD R3, R3, 0x1 ;  /* 0x0000000103037836 */ /* 0x000fe40000000000 */
[----:B------:R-:W-:Y:S01]  /*1760*/  UISETP.NE.AND UP0, UPT, UR8, 0x7, UPT ;  /* 0x000000070800788c */ /* 0x000fe2000bf05270 */
[----:B------:R-:W-:Y:S02]  /*1770*/  VIADD R0, R0, 0xffffffff ;  /* 0xffffffff00007836 */ /* 0x000fe40000000000 */
[C---:B------:R-:W-:Y:S01]  /*1780*/  ISETP.NE.AND P1, PT, R3.reuse, 0x7, PT ;  /* 0x000000070300780c */ /* 0x040fe20003f25270 */
[----:B------:R-:W-:Y:S02]  /*1790*/  USEL UR4, URZ, 0x1, UP0 ;  /* 0x000000013f047887 */ /* 0x000fe40008000000 */
[----:B------:R-:W-:Y:S01]  /*17a0*/  USEL UR8, UR8, URZ, UP0 ;  /* 0x0000003f08087287 */ /* 0x000fe20008000000 */
[----:B------:R-:W-:-:S03]  /*17b0*/  SEL R3, R3, RZ, P1 ;  /* 0x000000ff03037207 */ /* 0x000fc60000800000 */
[----:B------:R-:W-:Y:S01]  /*17c0*/  LOP3.LUT R7, R7, UR4, RZ, 0x3c, !PT ;  /* 0x0000000407077c12 */ /* 0x000fe2000f8e3cff */
[----:B------:R-:W-:Y:S07]  /*17d0*/  @P2 BRA `(.L_x_25) ;  /* 0xfffffffc003c2947 */ /* 0x000fee000383ffff */
.L_x_18:
[----:B------:R-:W2:Y:S02]  /*17e0*/  LDC R0, c[0x0][0x28c] ;  /* 0x0000a300ff007b82 */ /* 0x000ea40000000800 */
[----:B--2---:R-:W-:-:S13]  /*17f0*/  ISETP.GE.AND P1, PT, R0, 0x1, PT ;  /* 0x000000010000780c */ /* 0x004fda0003f26270 */
[----:B------:R-:W-:Y:S05]  /*1800*/  @!P1 BRA `(.L_x_26) ;  /* 0x0000000000489947 */ /* 0x000fea0003800000 */
[----:B------:R-:W-:Y:S05]  /*1810*/  @!P0 BRA `(.L_x_27) ;  /* 0x0000000000048947 */ /* 0x000fea0003800000 */
[----:B------:R-:W-:Y:S01]  /*1820*/  BPT.TRAP 0x1 ;  /* 0x000000040000795c */ /* 0x000fe20000300000 */
.L_x_27:
[----:B------:R-:W-:Y:S01]  /*1830*/  UISETP.LT.AND UP0, UPT, UR40, 0x1, UPT ;  /* 0x000000012800788c */ /* 0x000fe2000bf01270 */
[----:B------:R-:W-:-:S03]  /*1840*/  ISETP.GT.U32.AND P0, PT, R19, 0x1, PT ;  /* 0x000000011300780c */ /* 0x000fc60003f04070 */
[----:B------:R-:W-:-:S04]  /*1850*/  USEL UR6, UR40, 0x1, UP0 ;  /* 0x0000000128067887 */ /* 0x000fc80008000000 */
[----:B------:R-:W-:-:S04]  /*1860*/  UIADD3 UR6, UR39, UR40, -UR6 ;  /* 0x0000002827067290 */ /* 0x000fc8000fffe806 */
[----:B------:R-:W-:-:S04]  /*1870*/  UIMAD.WIDE.U32 UR4, UR6, 0x24924925, URZ ;  /* 0x24924925060478a5 */ /* 0x000fc8000f8e003f */
[----:B------:R-:W-:-:S04]  /*1880*/  UIADD3 UR4, UR6, -UR5, URZ ;  /* 0x8000000506047290 */ /* 0x000fc8000fffe03f */
[----:B------:R-:W-:-:S04]  /*1890*/  ULEA.HI UR4, UR4, UR5, URZ, 0x1f ;  /* 0x0000000504047291 */ /* 0x000fc8000f8ff83f */
[----:B------:R-:W-:-:S04]  /*18a0*/  USHF.R.U32.HI UR4, URZ, 0x2, UR4 ;  /* 0x000000023f047899 */ /* 0x000fc80008011604 */
[----:B------:R-:W-:-:S06]  /*18b0*/  UIMAD UR4, UR4, -0x7, UR6 ;  /* 0xfffffff9040478a4 */ /* 0x000fcc000f8e0206 */
[----:B------:R-:W-:-:S04]  /*18c0*/  IMAD.U32 R3, RZ, RZ, UR4 ;  /* 0x00000004ff037e24 */ /* 0x000fc8000f8e00ff */
[----:B------:R-:W-:-:S04]  /*18d0*/  IMAD R0, R3, 0x8, R6 ;  /* 0x0000000803007824 */ /* 0x000fc800078e0206 */
[----:B------:R-:W-:-:S05]  /*18e0*/  VIADD R0, R0, 0x38 ;  /* 0x0000003800007836 */ /* 0x000fca0000000000 */
[----:B------:R-:W-:-:S04]  /*18f0*/  PRMT R0, RZ, 0x654, R0 ;  /* 0x00000654ff007816 */ /* 0x000fc80000000000 */
[----:B------:R2:W-:Y:S01]  /*1900*/  SYNCS.ARRIVE.TRANS64.RED.A1T0 RZ, [R0+URZ], RZ ;  /* 0x000000ff00ff79a7 */ /* 0x0005e2000810043f */
[----:B------:R-:W-:Y:S05]  /*1910*/  @P0 BRA `(.L_x_26) ;  /* 0x0000000000040947 */ /* 0x000fea0003800000 */
[----:B------:R-:W-:Y:S01]  /*1920*/  BPT.TRAP 0x1 ;  /* 0x000000040000795c */ /* 0x000fe20000300000 */
.L_x_26:
[----:B------:R-:W3:Y:S01]  /*1930*/  LDC R8, c[0x0][0x288] ;  /* 0x0000a200ff087b82 */ /* 0x000ee20000000800 */
[--C-:B--2---:R-:W-:Y:S01]  /*1940*/  SHF.R.U32.HI R0, RZ, 0x2, R18.reuse ;  /* 0x00000002ff007819 */ /* 0x104fe20000011612 */
[----:B------:R-:W-:Y:S01]  /*1950*/  IMAD.SHL.U32 R91, R91, 0x80, RZ ;  /* 0x000000805b5b7824 */ /* 0x000fe200078e00ff */
[----:B01----:R-:W-:Y:S01]  /*1960*/  LOP3.LUT R4, R18, 0x60, RZ, 0xc0, !PT ;  /* 0x0000006012047812 */ /* 0x003fe200078ec0ff */
[----:B------:R-:W-:Y:S01]  /*1970*/  UIADD3 UR39, UR40, UR39, URZ ;  /* 0x0000002728277290 */ /* 0x000fe2000fffe03f */
[----:B------:R-:W-:Y:S01]  /*1980*/  SHF.R.U32.HI R5, RZ, 0x7, R18 ;  /* 0x00000007ff057819 */ /* 0x000fe20000011612 */
[----:B------:R-:W-:Y:S01]  /*1990*/  ULDC UR7, c[0x0][0x284] ;  /* 0x0000a10000077ab9 */ /* 0x000fe20000000800 */
[----:B------:R-:W-:Y:S01]  /*19a0*/  LOP3.LUT R3, R0, 0x7, RZ, 0xc0, !PT ;  /* 0x0000000700037812 */ /* 0x000fe200078ec0ff */
[----:B------:R-:W-:Y:S01]  /*19b0*/  UISETP.GT.U32.AND UP0, UPT, UR39, 0x6, UPT ;  /* 0x000000062700788c */ /* 0x000fe2000bf04070 */
[----:B------:R-:W-:Y:S01]  /*19c0*/  SHF.R.U32.HI R6, RZ, 0x1, R4 ;  /* 0x00000001ff067819 */ /* 0x000fe20000011604 */
[----:B------:R-:W-:Y:S01]  /*19d0*/  UIMAD.WIDE.U32 UR4, UR39, 0x24924925, URZ ;  /* 0x24924925270478a5 */ /* 0x000fe2000f8e003f */
[----:B------:R-:W-:Y:S01]  /*19e0*/  LOP3.LUT R0, R5, 0x1, RZ, 0xc0, !PT ;  /* 0x0000000105007812 */ /* 0x000fe200078ec0ff */
[----:B------:R-:W-:Y:S01]  /*19f0*/  UISETP.LT.U32.AND UP0, UPT, UR40, 0x7, UP0 ;  /* 0x000000072800788c */ /* 0x000fe20008701070 */
[----:B------:R-:W-:Y:S01]  /*1a00*/  IADD3 R5, RZ, -R6, -R3 ;  /* 0x80000006ff057210 */ /* 0x000fe20007ffe803 */
[----:B------:R-:W-:Y:S01]  /*1a10*/  UIADD3 UR4, UR39, -UR5, URZ ;  /* 0x8000000527047290 */ /* 0x000fe2000fffe03f */
[----:B------:R-:W-:Y:S01]  /*1a20*/  SHF.R.S32.HI R14, RZ, 0x1f, R89 ;  /* 0x0000001fff0e7819 */ /* 0x000fe20000011459 */
[C---:B------:R-:W-:Y:S01]  /*1a30*/  IMAD.SHL.U32 R4, R0.reuse, 0x40, RZ ;  /* 0x0000004000047824 */ /* 0x040fe200078e00ff */
[----:B------:R-:W-:Y:S01]  /*1a40*/  UISETP.GE.U32.AND UP1, UPT, UR40, 0x7, UPT ;  /* 0x000000072800788c */ /* 0x000fe2000bf26070 */
[----:B------:R-:W-:Y:S01]  /*1a50*/  IMAD R7, R0, -0x40, R5 ;  /* 0xffffffc000077824 */ /* 0x000fe200078e0205 */
[----:B------:R-:W-:Y:S01]  /*1a60*/  LOP3.LUT R0, R18, 0x3, RZ, 0xc0, !PT ;  /* 0x0000000312007812 */ /* 0x000fe200078ec0ff */
[----:B------:R-:W-:Y:S01]  /*1a70*/  ULDC.64 UR8, c[0x0][0x5d0] ;  /* 0x0001740000087ab9 */ /* 0x000fe20000000a00 */
[----:B------:R-:W-:Y:S01]  /*1a80*/  USEL UR6, URZ, 0x1, !UP0 ;  /* 0x000000013f067887 */ /* 0x000fe2000c000000 */
[----:B------:R-:W-:Y:S01]  /*1a90*/  LOP3.LUT R3, R4, 0x40, R3, 0xe2, !PT ;  /* 0x0000004004037812 */ /* 0x000fe200078ee203 */
[----:B------:R-:W-:Y:S01]  /*1aa0*/  ULEA.HI UR4, UR4, UR5, URZ, 0x1f ;  /* 0x0000000504047291 */ /* 0x000fe2000f8ff83f */
[----:B---3--:R-:W-:Y:S01]  /*1ab0*/  IMAD R12, R0, -0x2, R8 ;  /* 0xfffffffe000c7824 */ /* 0x008fe200078e0208 */
[C---:B------:R-:W-:Y:S01]  /*1ac0*/  ISETP.GE.AND P0, PT, R91.reuse, R8, PT ;  /* 0x000000085b00720c */ /* 0x040fe20003f06270 */
[----:B------:R-:W-:Y:S01]  /*1ad0*/  IMAD.SHL.U32 R0, R90, 0x80, RZ ;  /* 0x000000805a007824 */ /* 0x000fe200078e00ff */
[----:B------:R-:W-:Y:S01]  /*1ae0*/  ULOP3.LUT UR38, UR38, UR6, URZ, 0x3c, !UPT ;  /* 0x0000000626267292 */ /* 0x000fe2000f8e3c3f */
[----:B------:R-:W-:Y:S01]  /*1af0*/  IMAD.SHL.U32 R8, R18, 0x2, RZ ;  /* 0x0000000212087824 */ /* 0x000fe200078e00ff */
[----:B------:R-:W-:Y:S01]  /*1b00*/  USHF.R.U32.HI UR4, URZ, 0x2, UR4 ;  /* 0x000000023f047899 */ /* 0x000fe20008011604 */
[----:B------:R-:W-:Y:S01]  /*1b10*/  IMAD R4, R14, UR8, RZ ;  /* 0x000000080e047c24 */ /* 0x000fe2000f8e02ff */
[----:B------:R-:W-:Y:S01]  /*1b20*/  ISETP.GE.OR P0, PT, R0, UR7, P0 ;  /* 0x0000000700007c0c */ /* 0x000fe20008706670 */
[----:B------:R-:W-:Y:S01]  /*1b30*/  IMAD.WIDE R10, R90, 0x80, RZ ;  /* 0x000000805a0a7825 */ /* 0x000fe200078e02ff */
[----:B------:R-:W-:Y:S01]  /*1b40*/  LOP3.LUT R8, R91, 0x6, R8, 0xf8, !PT ;  /* 0x000000065b087812 */ /* 0x000fe200078ef808 */
[----:B------:R-:W-:Y:S01]  /*1b50*/  @UP1 ULOP3.LUT UR38, UR38, 0x1, UR4, 0x78, !UPT ;  /* 0x0000000126261892 */ /* 0x000fe2000f8e7804 */
[----:B------:R-:W-:Y:S01]  /*1b60*/  IADD3 R94, -R0, UR7, R7 ;  /* 0x00000007005e7c10 */ /* 0x000fe2000fffe107 */
[----:B------:R-:W-:Y:S01]  /*1b70*/  IMAD R13, R89, UR9, R4 ;  /* 0x00000009590d7c24 */ /* 0x000fe2000f8e0204 */
[----:B------:R-:W-:Y:S01]  /*1b80*/  SHF.R.S32.HI R9, RZ, 0x1f, R8 ;  /* 0x0000001fff097819 */ /* 0x000fe20000011408 */
[----:B------:R-:W-:Y:S01]  /*1b90*/  UIMAD UR39, UR4, -0x7, UR39 ;  /* 0xfffffff9042778a4 */ /* 0x000fe2000f8e0227 */
[----:B------:R-:W-:Y:S01]  /*1ba0*/  LOP3.LUT R21, R10, R3, R6, 0xfe, !PT ;  /* 0x000000030a157212 */ /* 0x000fe200078efe06 */
[----:B------:R-:W-:-:S02]  /*1bb0*/  IMAD.IADD R3, R12, 0x1, -R91 ;  /* 0x000000010c037824 */ /* 0x000fc400078e0a5b */
[----:B------:R-:W-:-:S04]  /*1bc0*/  IMAD.WIDE.U32 R4, R89, UR8, R8 ;  /* 0x0000000859047c25 */ /* 0x000fc8000f8e0008 */
[----:B------:R-:W-:Y:S02]  /*1bd0*/  IMAD.IADD R5, R5, 0x1, R13 ;  /* 0x0000000105057824 */ /* 0x000fe400078e020d */
[----:B------:R-:W-:Y:S01]  /*1be0*/  IMAD.MOV.U32 R0, RZ, RZ, -0x1 ;  /* 0xffffffffff007424 */ /* 0x000fe200078e00ff */
[----:B------:R-:W-:Y:S06]  /*1bf0*/  @P0 BRA `(.L_x_28) ;  /* 0x0000003000a00947 */ /* 0x000fec0003800000 */
[----:B------:R-:W0:Y:S01]  /*1c00*/  LDC.64 R12, c[0x0][0x5c8] ;  /* 0x00017200ff0c7b82 */ /* 0x000e220000000a00 */
[----:B------:R-:W-:Y:S01]  /*1c10*/  ULDC.64 UR4, c[0x0][0x5c0] ;  /* 0x0001700000047ab9 */ /* 0x000fe20000000a00 */
[----:B------:R-:W-:Y:S01]  /*1c20*/  BSSY B0, `(.L_x_28) ;  /* 0x0000325000007945 */ /* 0x000fe20003800000 */
[-C--:B0-----:R-:W-:Y:S02]  /*1c30*/  IMAD R6, R11, R12.reuse, RZ ;  /* 0x0000000c0b067224 */ /* 0x081fe400078e02ff */
[----:B------:R-:W-:-:S04]  /*1c40*/  IMAD.WIDE.U32 R4, R21, R12, R4 ;  /* 0x0000000c15047225 */ /* 0x000fc800078e0004 */
[----:B------:R-:W-:Y:S01]  /*1c50*/  IMAD R7, R21, R13, R6 ;  /* 0x0000000d15077224 */ /* 0x000fe200078e0206 */
[----:B------:R-:W-:-:S03]  /*1c60*/  IADD3 R4, P0, R4, UR4, RZ ;  /* 0x0000000404047c10 */ /* 0x000fc6000ff1e0ff */
[----:B------:R-:W-:Y:S01]  /*1c70*/  IMAD.IADD R7, R5, 0x1, R7 ;  /* 0x0000000105077824 */ /* 0x000fe200078e0207 */
[----:B------:R-:W-:-:S04]  /*1c80*/  LEA R6, P1, R12, R4, 0x3 ;  /* 0x000000040c067211 */ /* 0x000fc800078218ff */
[----:B------:R-:W-:Y:S02]  /*1c90*/  IADD3.X R5, R7, UR5, RZ, P0, !PT ;  /* 0x0000000507057c10 */ /* 0x000fe400087fe4ff */
[----:B-----5:R-:W-:Y:S02]  /*1ca0*/  ISETP.NE.AND P0, PT, R23, RZ, PT ;  /* 0x000000ff1700720c */ /* 0x020fe40003f05270 */
[----:B------:R-:W-:-:S11]  /*1cb0*/  LEA.HI.X R7, R12, R5, R13, 0x3, P1 ;  /* 0x000000050c077211 */ /* 0x000fd600008f1c0d */
[----:B------:R-:W-:Y:S05]  /*1cc0*/  @!P0 BRA `(.L_x_29) ;  /* 0x0000002400608947 */ /* 0x000fea0003800000 */
[----:B------:R-:W0:Y:S01]  /*1cd0*/  LDC.64 R90, c[0x0][0x5b0] ;  /* 0x00016c00ff5a7b82 */ /* 0x000e220000000a00 */
[----:B------:R-:W-:Y:S01]  /*1ce0*/  ULDC.64 UR4, c[0x0][0x5b8] ;  /* 0x00016e0000047ab9 */ /* 0x000fe20000000a00 */
[----:B------:R-:W-:Y:S01]  /*1cf0*/  ISETP.GE.AND P1, PT, R94, 0x1, PT ;  /* 0x000000015e00780c */ /* 0x000fe20003f26270 */
[----:B------:R-:W-:Y:S01]  /*1d00*/  IMAD R10, R14, UR4, RZ ;  /* 0x000000040e0a7c24 */ /* 0x000fe2000f8e02ff */
[----:B------:R-:W-:Y:S01]  /*1d10*/  BSSY B1, `(.L_x_30) ;  /* 0x000000e000017945 */ /* 0x000fe20003800000 */
[----:B------:R-:W-:Y:S01]  /*1d20*/  IMAD.WIDE.U32 R14, R89, UR4, R8 ;  /* 0x00000004590e7c25 */ /* 0x000fe2000f8e0008 */
[----:B------:R-:W-:Y:S02]  /*1d30*/  ISETP.LT.OR P5, PT, R3, 0x1, !P1 ;  /* 0x000000010300780c */ /* 0x000fe40004fa1670 */
[----:B------:R-:W1:Y:S01]  /*1d40*/  LDC.64 R92, c[0x0][0x5a8] ;  /* 0x00016a00ff5c7b82 */ /* 0x000e620000000a00 */
[----:B------:R-:W-:Y:S02]  /*1d50*/  IMAD R13, R89, UR5, R10 ;  /* 0x00000005590d7c24 */ /* 0x000fe4000f8e020a */
[----:B------:R-:W-:-:S02]  /*1d60*/  IMAD.MOV.U32 R12, RZ, RZ, R14 ;  /* 0x000000ffff0c7224 */ /* 0x000fc400078e000e */
[----:B------:R-:W-:Y:S02]  /*1d70*/  IMAD.IADD R13, R15, 0x1, R13 ;  /* 0x000000010f0d7824 */ /* 0x000fe400078e020d */
[-C--:B0-----:R-:W-:Y:S02]  /*1d80*/  IMAD R10, R11, R90.reuse, RZ ;  /* 0x0000005a0b0a7224 */ /* 0x081fe400078e02ff */
[----:B------:R-:W-:-:S04]  /*1d90*/  IMAD.WIDE.U32 R8, R21, R90, R12 ;  /* 0x0000005a15087225 */ /* 0x000fc800078e000c */
[----:B------:R-:W-:Y:S01]  /*1da0*/  IMAD R89, R21, R91, R10 ;  /* 0x0000005b15597224 */ /* 0x000fe200078e020a */
[----:B-1----:R-:W-:-:S04]  /*1db0*/  IADD3 R8, P0, R8, R92, RZ ;  /* 0x0000005c08087210 */ /* 0x002fc80007f1e0ff */
[----:B------:R-:W-:Y:S01]  /*1dc0*/  IADD3.X R9, R93, R9, R89, P0, !PT ;  /* 0x000000095d097210 */ /* 0x000fe200007fe459 */
[----:B------:R-:W-:Y:S08]  /*1dd0*/  @P5 BRA `(.L_x_31) ;  /* 0x0000000000045947 */ /* 0x000ff00003800000 */
[----:B------:R0:W5:Y:S02]  /*1de0*/  LDG.E.U8 R88, desc[UR36][R8.64] ;  /* 0x0000002408587981 */ /* 0x000164000c1e1100 */
.L_x_31:
[----:B------:R-:W-:Y:S05]  /*1df0*/  BSYNC B1 ;  /* 0x0000000000017941 */ /* 0x000fea0003800000 */
.L_x_30:
[----:B-----5:R-:W-:Y:S01]  /*1e00*/  LOP3.LUT R15, R88, 0xffff, RZ, 0xc0, !PT ;  /* 0x0000ffff580f7812 */ /* 0x020fe200078ec0ff */
[C---:B------:R-:W-:Y:S01]  /*1e10*/  IMAD.SHL.U32 R10, R90.reuse, 0x8, RZ ;  /* 0x000000085a0a7824 */ /* 0x040fe200078e00ff */
[----:B------:R-:W-:Y:S01]  /*1e20*/  SHF.L.U64.HI R11, R90, 0x3, R91 ;  /* 0x000000035a0b7819 */ /* 0x000fe2000001025b */
[----:B------:R-:W-:Y:S01]  /*1e30*/  BSSY B1, `(.L_x_32) ;  /* 0x000000e000017945 */ /* 0x000fe20003800000 */
[----:B------:R-:W-:Y:S02]  /*1e40*/  PRMT R20, R15, 0x8880, RZ ;  /* 0x000088800f147816 */ /* 0x000fe400000000ff */
[----:B------:R-:W-:Y:S01]  /*1e50*/  ISETP.LT.OR P2, PT, R3, 0x2, !P1 ;  /* 0x000000020300780c */ /* 0x000fe20004f41670 */
[----:B------:R-:W-:Y:S01]  /*1e60*/  IMAD.WIDE.U32 R10, R21, R90, R10 ;  /* 0x0000005a150a7225 */ /* 0x000fe200078e000a */
[----:B------:R-:W-:-:S03]  /*1e70*/  ISETP.GE.AND P0, PT, R94, 0x9, PT ;  /* 0x000000095e00780c */ /* 0x000fc60003f06270 */
[----:B------:R-:W-:Y:S01]  /*1e80*/  IMAD R15, R20, R23, RZ ;  /* 0x00000017140f7224 */ /* 0x000fe200078e02ff */
[----:B------:R-:W-:Y:S01]  /*1e90*/  IADD3 R10, P3, P4, R14, R92, R10 ;  /* 0x0000005c0e0a7210 */ /* 0x000fe20007c7e00a */
[----:B------:R-:W-:Y:S02]  /*1ea0*/  IMAD.IADD R20, R89, 0x1, R11 ;  /* 0x0000000159147824 */ /* 0x000fe400078e020b */
[----:B------:R-:W-:-:S05]  /*1eb0*/  @!P5 IMAD R21, R24, R22, R15 ;  /* 0x000000161815d224 */ /* 0x000fca00078e020f */
[----:B------:R1:W-:Y:S01]  /*1ec0*/  @!P5 STG.E.U8 desc[UR36][R4.64], R21 ;  /* 0x000000150400d986 */ /* 0x0003e2000c101124 */
[----:B------:R-:W-:Y:S05]  /*1ed0*/  @P2 BRA `(.L_x_33) ;  /* 0x00000000000c2947 */ /* 0x000fea0003800000 */
[----:B------:R-:W2:Y:S02]  /*1ee0*/  LDG.E.U8 R88, desc[UR36][R8.64+0x1] ;  /* 0x0000012408587981 */ /* 0x000ea4000c1e1100 */
[----:B--2---:R-:W-:-:S05]  /*1ef0*/  PRMT R14, R88, 0x8880, RZ ;  /* 0x00008880580e7816 */ /* 0x004fca00000000ff */
[----:B------:R-:W-:-:S07]  /*1f00*/  IMAD R15, R14, R23, RZ ;  /* 0x000000170e0f7224 */ /* 0x000fce00078e02ff */
.L_x_33:
[----:B------:R-:W-:Y:S05]  /*1f10*/  BSYNC B1 ;  /* 0x0000000000017941 */ /* 0x000fea0003800000 */
.L_x_32:
[----:B------:R-:W-:Y:S01]  /*1f20*/  ISETP.LT.OR P5, PT, R3, 0x1, !P0 ;  /* 0x000000010300780c */ /* 0x000fe200047a1670 */
[----:B------:R-:W-:Y:S01]  /*1f30*/  @!P2 IMAD R25, R25, R22, R15 ;  /* 0x000000161919a224 */ /* 0x000fe200078e020f */
[----:B------:R-:W-:Y:S01]  /*1f40*/  BSSY B1, `(.L_x_34) ;  /* 0x000000a000017945 */ /* 0x000fe20003800000 */
[----:B------:R-:W-:Y:S02]  /*1f50*/  IADD3.X R11, R13, R93, R20, P3, P4 ;  /* 0x0000005d0d0b7210 */ /* 0x000fe40001fe8414 */
[C---:B------:R-:W-:Y:S01]  /*1f60*/  ISETP.LT.OR P3, PT, R3.reuse, 0x2, !P0 ;  /* 0x000000020300780c */ /* 0x040fe20004761670 */
[----:B------:R2:W-:Y:S01]  /*1f70*/  @!P2 STG.E.U8 desc[UR36][R4.64+0x1], R25 ;  /* 0x000001190400a986 */ /* 0x0005e2000c101124 */
[C---:B------:R-:W-:Y:S02]  /*1f80*/  ISETP.LT.OR P4, PT, R3.reuse, 0x9, !P1 ;  /* 0x000000090300780c */ /* 0x040fe40004f81670 */
[----:B------:R-:W-:-:S04]  /*1f90*/  ISETP.LT.OR P2, PT, R3, 0xa, !P1 ;  /* 0x0000000a0300780c */ /* 0x000fc80004f41670 */
[----:B------:R-:W-:Y:S09]  /*1fa0*/  @P5 BRA `(.L_x_35) ;  /* 0x00000000000c5947 */ /* 0x000ff20003800000 */
[----:B------:R-:W3:Y:S02]  /*1fb0*/  LDG.E.U8 R88, desc[UR36][R10.64] ;  /* 0x000000240a587981 */ /* 0x000ee4000c1e1100 */
[----:B---3--:R-:W-:-:S05]  /*1fc0*/  PRMT R12, R88, 0x8880, RZ ;  /* 0x00008880580c7816 */ /* 0x008fca00000000ff */
[----:B------:R-:W-:-:S07]  /*1fd0*/  IMAD R15, R12, R23, RZ ;  /* 0x000000170c0f7224 */ /* 0x000fce00078e02ff */
.L_x_35:
[----:B------:R-:W-:Y:S05]  /*1fe0*/  BSYNC B1 ;  /* 0x0000000000017941 */ /* 0x000fea0003800000 */
.L_x_34:
[----:B------:R-:W-:Y:S01]  /*1ff0*/  @!P5 IMAD R13, R26, R22, R15 ;  /* 0x000000161a0dd224 */ /* 0x000fe200078e020f */
[----:B------:R-:W-:Y:S04]  /*2000*/  BSSY B1, `(.L_x_36) ;  /* 0x0000006000017945 */ /* 0x000fe80003800000 */
[----:B------:R3:W-:Y:S01]  /*2010*/  @!P5 STG.E.U8 desc[UR36][R6.64], R13 ;  /* 0x0000000d0600d986 */ /* 0x0007e2000c101124 */
[----:B------:R-:W-:Y:S05]  /*2020*/  @P3 BRA `(.L_x_37) ;  /* 0x00000000000c3947 */ /* 0x000fea0003800000 */
[----:B------:R-:W4:Y:S02]  /*2030*/  LDG.E.U8 R88, desc[UR36][R10.64+0x1] ;  /* 0x000001240a587981 */ /* 0x000f24000c1e1100 */
[----:B----4-:R-:W-:-:S05]  /*2040*/  PRMT R12, R88, 0x8880, RZ ;  /* 0x00008880580c7816 */ /* 0x010fca00000000ff */
[----:B------:R-:W-:-:S07]  /*2050*/  IMAD R15, R12, R23, RZ ;  /* 0x000000170c0f7224 */ /* 0x000fce00078e02ff */
.L_x_37:
[----:B------:R-:W-:Y:S05]  /*2060*/  BSYNC B1 ;  /* 0x0000000000017941 */ /* 0x000fea0003800000 */
.L_x_36:
[----:B------:R-:W-:Y:S01]  /*2070*/  @!P3 IMAD R27, R27, R22, R15 ;  /* 0x000000161b1bb224 */ /* 0x000fe200078e020f */
[----:B------:R-:W-:Y:S04]  /*2080*/  BSSY B1, `(.L_x_38) ;  /* 0x0000006000017945 */ /* 0x000fe80003800000 */
[----:B------:R4:W-:Y:S01]  /*2090*/  @!P3 STG.E.U8 desc[UR36][R6.64+0x1], R27 ;  /* 0x0000011b0600b986 */ /* 0x0009e2000c101124 */
[----:B------:R-:W-:Y:S05]  /*20a0*/  @P4 BRA `(.L_x_39) ;  /* 0x00000000000c4947 */ /* 0x000fea0003800000 */
[----:B------:R-:W5:Y:S02]  /*20b0*/  LDG.E.U8 R88, desc[UR36][R8.64+0x8] ;  /* 0x0000082408587981 */ /* 0x000f64000c1e1100 */
[----:B-----5:R-:W-:-:S05]  /*20c0*/  PRMT R12, R88, 0x8880, RZ ;  /* 0x00008880580c7816 */ /* 0x020fca00000000ff */
[----:B------:R-:W-:-:S07]  /*20d0*/  IMAD R15, R12, R23, RZ ;  /* 0x000000170c0f7224 */ /* 0x000fce00078e02ff */
.L_x_39:
[----:B------:R-:W-:Y:S05]  /*20e0*/  BSYNC B1 ;  /* 0x0000000000017941 */ /* 0x000fea0003800000 */
.L_x_38:
[----:B---3--:R-:W-:Y:S01]  /*20f0*/  @!P4 IMAD R13, R28, R22, R15 ;  /* 0x000000161c0dc224 */ /* 0x008fe200078e020f */
[----:B------:R-:W-:Y:S04]  /*2100*/  BSSY B1, `(.L_x_40) ;  /* 0x0000006000017945 */ /* 0x000fe80003800000 */
[----:B------:R3:W-:Y:S01]  /*2110*/  @!P4 STG.E.U8 desc[UR36][R4.64+0x8], R13 ;  /* 0x0000080d0400c986 */ /* 0x0007e2000c101124 */
[----:B------:R-:W-:Y:S05]  /*2120*/  @P2 BRA `(.L_x_41) ;  /* 0x00000000000c2947 */ /* 0x000fea0003800000 */
[----:B------:R-:W5:Y:S02]  /*2130*/  LDG.E.U8 R88, desc[UR36][R8.64+0x9] ;  /* 0x0000092408587981 */ /* 0x000f64000c1e1100 */
[----:B-----5:R-:W-:-:S05]  /*2140*/  PRMT R12, R88, 0x8880, RZ ;  /* 0x00008880580c7816 */ /* 0x020fca00000000ff */
[----:B------:R-:W-:-:S07]  /*2150*/  IMAD R15, R12, R23, RZ ;  /* 0x000000170c0f7224 */ /* 0x000fce00078e02ff */
.L_x_41:
[----:B------:R-:W-:Y:S05]  /*2160*/  BSYNC B1 ;  /* 0x0000000000017941 */ /* 0x000fea0003800000 */
.L_x_40:
[----:B------:R-:W-:Y:S01]  /*2170*/  ISETP.LT.OR P4, PT, R3, 0x9, !P0 ;  /* 0x000000090300780c */ /* 0x000fe20004781670 */
[----:B------:R-:W-:Y:S01]  /*2180*/  @!P2 IMAD R29, R29, R22, R15 ;  /* 0x000000161d1da224 */ /* 0x000fe200078e020f */
[----:B------:R-:W-:Y:S01]  /*2190*/  BSSY B1, `(.L_x_42) ;  /* 0x0000009000017945 */ /* 0x000fe20003800000 */
[C---:B------:R-:W-:Y:S02]  /*21a0*/  ISETP.LT.OR P3, PT, R3.reuse, 0xa, !P0 ;  /* 0x0000000a0300780c */ /* 0x040fe40004761670 */
[C---:B------:R-:W-:Y:S01]  /*21b0*/  ISETP.LT.OR P5, PT, R3.reuse, 0x11, !P1 ;  /* 0x000000110300780c */ /* 0x040fe20004fa1670 */
[----:B------:R0:W-:Y:S01]  /*21c0*/  @!P2 STG.E.U8 desc[UR36][R4.64+0x9], R29 ;  /* 0x0000091d0400a986 */ /* 0x0001e2000c101124 */
[----:B------:R-:W-:-:S06]  /*21d0*/  ISETP.LT.OR P2, PT, R3, 0x12, !P1 ;  /* 0x000000120300780c */ /* 0x000fcc0004f41670 */
[----:B------:R-:W-:Y:S07]  /*21e0*/  @P4 BRA `(.L_x_43) ;  /* 0x00000000000c4947 */ /* 0x000fee0003800000 */
[----:B------:R-:W5:Y:S02]  /*21f0*/  LDG.E.U8 R88, desc[UR36][R10.64+0x8] ;  /* 0x000008240a587981 */ /* 0x000f64000c1e1100 */
[----:B-----5:R-:W-:-:S05]  /*2200*/  PRMT R12, R88, 0x8880, RZ ;  /* 0x00008880580c7816 */ /* 0x020fca00000000ff */
[----:B------:R-:W-:-:S07]  /*2210*/  IMAD R15, R12, R23, RZ ;  /* 0x000000170c0f7224 */ /* 0x000fce00078e02ff */
.L_x_43:
[----:B------:R-:W-:Y:S05]  /*2220*/  BSYNC B1 ;  /* 0x0000000000017941 */ /* 0x000fea0003800000 */
.L_x_42:
[----:B---3--:R-:W-:Y:S01]  /*2230*/  @!P4 IMAD R13, R30, R22, R15 ;  /* 0x000000161e0dc224 */ /* 0x008fe200078e020f */
[----:B------:R-:W-:Y:S04]  /*2240*/  BSSY B1, `(.L_x_44) ;  /* 0x0000006000017945 */ /* 0x000fe80003800000 */
[----:B------:R3:W-:Y:S01]  /*2250*/  @!P4 STG.E.U8 desc[UR36][R6.64+0x8], R13 ;  /* 0x0000080d0600c986 */ /* 0x0007e2000c101124 */
[----:B------:R-:W-:Y:S05]  /*2260*/  @P3 BRA `(.L_x_45) ;  /* 0x00000000000c3947 */ /* 0x000fea0003800000 */
[----:B------:R-:W5:Y:S02]  /*2270*/  LDG.E.U8 R88, desc[UR36][R10.64+0x9] ;  /* 0x000009240a587981 */ /* 0x000f64000c1e1100 */
[----:B-----5:R-:W-:-:S05]  /*2280*/  PRMT R12, R88, 0x8880, RZ ;  /* 0x00008880580c7816 */ /* 0x020fca00000000ff */
[----:B------:R-:W-:-:S07]  /*2290*/  IMAD R15, R12, R23, RZ ;  /* 0x000000170c0f7224 */ /* 0x000fce00078e02ff */
.L_x_45:
[----:B------:R-:W-:Y:S05]  /*22a0*/  BSYNC B1 ;  /* 0x0000000000017941 */ /* 0x000fea0003800000 */
.L_x_44:
[----:B------:R-:W-:Y:S01]  /*22b0*/  @!P3 IMAD R31, R31, R22, R15 ;  /* 0x000000161f1fb224 */ /* 0x000fe200078e020f */
[----:B------:R-:W-:Y:S04]  /*22c0*/  BSSY B1, `(.L_x_46) ;  /* 0x0000006000017945 */ /* 0x000fe80003800000 */
[----:B------:R0:W-:Y:S01]  /*22d0*/  @!P3 STG.E.U8 desc[UR36][R6.64+0x9], R31 ;  /* 0x0000091f0600b986 */ /* 0x0001e2000c101124 */
[----:B------:R-:W-:Y:S05]  /*22e0*/  @P5 BRA `(.L_x_47) ;  /* 0x00000000000c5947 */ /* 0x000fea0003800000 */
[----:B------:R-:W5:Y:S02]  /*22f0*/  LDG.E.U8 R88, desc[UR36][R8.64+0x10] ;  /* 0x0000102408587981 */ /* 0x000f64000c1e1100 */
[----:B-----5:R-:W-:-:S05]  /*2300*/  PRMT R12, R88, 0x8880, RZ ;  /* 0x00008880580c7816 */ /* 0x020fca00000000ff */
[----:B------:R-:W-:-:S07]  /*2310*/  IMAD R15, R12, R23, RZ ;  /* 0x000000170c0f7224 */ /* 0x000fce00078e02ff */
.L_x_47:
[----:B------:R-:W-:Y:S05]  /*2320*/  BSYNC B1 ;  /* 0x0000000000017941 */ /* 0x000fea0003800000 */
.L_x_46:
[----:B---3--:R-:W-:Y:S01]  /*2330*/  @!P5 IMAD R13, R32, R22, R15 ;  /* 0x00000016200dd224 */ /* 0x008fe200078e020f */
[----:B------:R-:W-:Y:S04]  /*2340*/  BSSY B1, `(.L_x_48) ;  /* 0x0000006000017945 */ /* 0x000fe80003800000 */
[----:B------:R3:W-:Y:S01]  /*2350*/  @!P5 STG.E.U8 desc[UR36][R4.64+0x10], R13 ;  /* 0x0000100d0400d986 */ /* 0x0007e2000c101124 */
[----:B------:R-:W-:Y:S05]  /*2360*/  @P2 BRA `(.L_x_49) ;  /* 0x00000000000c2947 */ /* 0x000fea0003800000 */
[----:B------:R-:W5:Y:S02]  /*2370*/  LDG.E.U8 R88, desc[UR36][R8.64+0x11] ;  /* 0x0000112408587981 */ /* 0x000f64000c1e1100 */
[----:B-----5:R-:W-:-:S05]  /*2380*/  PRMT R12, R88, 0x8880, RZ ;  /* 0x00008880580c7816 */ /* 0x020fca00000000ff */
[----:B------:R-:W-:-:S07]  /*2390*/  IMAD R15, R12, R23, RZ ;  /* 0x000000170c0f7224 */ /* 0x000fce00078e02ff */
.L_x_49:
[----:B------:R-:W-:Y:S05]  /*23a0*/  BSYNC B1 ;  /* 0x0000000000017941 */ /* 0x000fea0003800000 */
.L_x_48:
        /* <DEDUP_REMOVED lines=11> */
.L_x_51:
[----:B------:R-:W-:Y:S05]  /*2460*/  BSYNC B1 ;  /* 0x0000000000017941 */ /* 0x000fea0003800000 */
.L_x_50:
[----:B---3--:R-:W-:Y:S01]  /*2470*/  @!P4 IMAD R13, R34, R22, R15 ;  /* 0x00000016220dc224 */ /* 0x008fe200078e020f */
[----:B------:R-:W-:Y:S04]  /*2480*/  BSSY B1, `(.L_x_52) ;  /* 0x0000006000017945 */ /* 0x000fe80003800000 */
[----:B------:R3:W-:Y:S01]  /*2490*/  @!P4 STG.E.U8 desc[UR36][R6.64+0x10], R13 ;  /* 0x0000100d0600c986 */ /* 0x0007e2000c101124 */
[----:B------:R-:W-:Y:S05]  /*24a0*/  @P3 BRA `(.L_x_53) ;  /* 0x00000000000c3947 */ /* 0x000fea0003800000 */
[----:B------:R-:W5:Y:S02]  /*24b0*/  LDG.E.U8 R88, desc[UR36][R10.64+0x11] ;  /* 0x000011240a587981 */ /* 0x000f64000c1e1100 */
[----:B-----5:R-:W-:-:S05]  /*24c0*/  PRMT R12, R88, 0x8880, RZ ;  /* 0x00008880580c7816 */ /* 0x020fca00000000ff */
[----:B------:R-:W-:-:S07]  /*24d0*/  IMAD R15, R12, R23, RZ ;  /* 0x000000170c0f7224 */ /* 0x000fce00078e02ff */
.L_x_53:
[----:B------:R-:W-:Y:S05]  /*24e0*/  BSYNC B1 ;  /* 0x0000000000017941 */ /* 0x000fea0003800000 */
.L_x_52:
[----:B------:R-:W-:Y:S01]  /*24f0*/  @!P3 IMAD R35, R35, R22, R15 ;  /* 0x000000162323b224 */ /* 0x000fe200078e020f */
[----:B------:R-:W-:Y:S04]  /*2500*/  BSSY B1, `(.L_x_54) ;  /* 0x0000006000017945 */ /* 0x000fe80003800000 */
[----:B------:R0:W-:Y:S01]  /*2510*/  @!P3 STG.E.U8 desc[UR36][R6.64+0x11], R35 ;  /* 0x000011230600b986 */ /* 0x0001e2000c101124 */
[----:B------:R-:W-:Y:S05]  /*2520*/  @P5 BRA `(.L_x_55) ;  /* 0x00000000000c5947 */ /* 0x000fea0003800000 */
[----:B------:R-:W5:Y:S02]  /*2530*/  LDG.E.U8 R88, desc[UR36][R8.64+0x18] ;  /* 0x0000182408587981 */ /* 0x000f64000c1e1100 */
[----:B-----5:R-:W-:-:S05]  /*2540*/  PRMT R12, R88, 0x8880, RZ ;  /* 0x00008880580c7816 */ /* 0x020fca00000000ff */
[----:B------:R-:W-:-:S07]  /*2550*/  IMAD R15, R12, R23, RZ ;  /* 0x000000170c0f7224 */ /* 0x000fce00078e02ff */
.L_x_55:
[----:B------:R-:W-:Y:S05]  /*2560*/  BSYNC B1 ;  /* 0x0000000000017941 */ /* 0x000fea0003800000 */
.L_x_54:
[----:B---3--:R-:W-:Y:S01]  /*2570*/  @!P5 IMAD R13, R36, R22, R15 ;  /* 0x00000016240dd224 */ /* 0x008fe200078e020f */
[----:B------:R-:W-:Y:S04]  /*2580*/  BSSY B1, `(.L_x_56) ;  /* 0x0000006000017945 */ /* 0x000fe80003800000 */
[----:B------:R3:W-:Y:S01]  /*2590*/  @!P5 STG.E.U8 desc[UR36][R4.64+0x18], R13 ;  /* 0x0000180d0400d986 */ /* 0x0007e2000c101124 */
[----:B------:R-:W-:Y:S05]  /*25a0*/  @P2 BRA `(.L_x_57) ;  /* 0x00000000000c2947 */ /* 0x000fea0003800000 */
[----:B------:R-:W5:Y:S02]  /*25b0*/  LDG.E.U8 R88, desc[UR36][R8.64+0x19] ;  /* 0x0000192408587981 */ /* 0x000f64000c1e1100 */
[----:B-----5:R-:W-:-:S05]  /*25c0*/  PRMT R12, R88, 0x8880, RZ ;  /* 0x00008880580c7816 */ /* 0x020fca00000000ff */
[----:B------:R-:W-:-:S07]  /*25d0*/  IMAD R15, R12, R23, RZ ;  /* 0x000000170c0f7224 */ /* 0x000fce00078e02ff */
.L_x_57:
[----:B------:R-:W-:Y:S05]  /*25e0*/  BSYNC B1 ;  /* 0x0000000000017941 */ /* 0x000fea0003800000 */
.L_x_56:
        /* <DEDUP_REMOVED lines=11> */
.L_x_59:
[----:B------:R-:W-:Y:S05]  /*26a0*/  BSYNC B1 ;  /* 0x0000000000017941 */ /* 0x000fea0003800000 */
.L_x_58:
[----:B---3--:R-:W-:Y:S01]  /*26b0*/  @!P4 IMAD R13, R38, R22, R15 ;  /* 0x00000016260dc224 */ /* 0x008fe200078e020f */
[----:B------:R-:W-:Y:S04]  /*26c0*/  BSSY B1, `(.L_x_60) ;  /* 0x0000006000017945 */ /* 0x000fe80003800000 */
[----:B------:R3:W-:Y:S01]  /*26d0*/  @!P4 STG.E.U8 desc[UR36][R6.64+0x18], R13 ;  /* 0x0000180d0600c986 */ /* 0x0007e2000c101124 */
[----:B------:R-:W-:Y:S05]  /*26e0*/  @P3 BRA `(.L_x_61) ;  /* 0x00000000000c3947 */ /* 0x000fea0003800000 */
[----:B------:R-:W5:Y:S02]  /*26f0*/  LDG.E.U8 R88, desc[UR36][R10.64+0x19] ;  /* 0x000019240a587981 */ /* 0x000f64000c1e1100 */
[----:B-----5:R-:W-:-:S05]  /*2700*/  PRMT R12, R88, 0x8880, RZ ;  /* 0x00008880580c7816 */ /* 0x020fca00000000ff */
[----:B------:R-:W-:-:S07]  /*2710*/  IMAD R15, R12, R23, RZ ;  /* 0x000000170c0f7224 */ /* 0x000fce00078e02ff */
.L_x_61:
[----:B------:R-:W-:Y:S05]  /*2720*/  BSYNC B1 ;  /* 0x0000000000017941 */ /* 0x000fea0003800000 */
.L_x_60:
[----:B------:R-:W-:Y:S01]  /*2730*/  @!P3 IMAD R39, R39, R22, R15 ;  /* 0x000000162727b224 */ /* 0x000fe200078e020f */
[----:B------:R-:W-:Y:S04]  /*2740*/  BSSY B1, `(.L_x_62) ;  /* 0x0000006000017945 */ /* 0x000fe80003800000 */
[----:B------:R0:W-:Y:S01]  /*2750*/  @!P3 STG.E.U8 desc[UR36][R6.64+0x19], R39 ;  /* 0x000019270600b986 */ /* 0x0001e2000c101124 */
[----:B------:R-:W-:Y:S05]  /*2760*/  @P5 BRA `(.L_x_63) ;  /* 0x00000000000c5947 */ /* 0x000fea0003800000 */
[----:B------:R-:W5:Y:S02]  /*2770*/  LDG.E.U8 R88, desc[UR36][R8.64+0x20] ;  /* 0x0000202408587981 */ /* 0x000f64000c1e1100 */
[----:B-----5:R-:W-:-:S05]  /*2780*/  PRMT R12, R88, 0x8880, RZ ;  /* 0x00008880580c7816 */ /* 0x020fca00000000ff */
[----:B------:R-:W-:-:S07]  /*2790*/  IMAD R15, R12, R23, RZ ;  /* 0x000000170c0f7224 */ /* 0x000fce00078e02ff */
.L_x_63:
[----:B------:R-:W-:Y:S05]  /*27a0*/  BSYNC B1 ;  /* 0x0000000000017941 */ /* 0x000fea0003800000 */
.L_x_62:
[----:B---3--:R-:W-:Y:S01]  /*27b0*/  @!P5 IMAD R13, R40, R22, R15 ;  /* 0x00000016280dd224 */ /* 0x008fe200078e020f */
[----:B------:R-:W-:Y:S04]  /*27c0*/  BSSY B1, `(.L_x_64) ;  /* 0x0000006000017945 */ /* 0x000fe80003800000 */
[----:B------:R3:W-:Y:S01]  /*27d0*/  @!P5 STG.E.U8 desc[UR36][R4.64+0x20], R13 ;  /* 0x0000200d0400d986 */ /* 0x0007e2000c101124 */
[----:B------:R-:W-:Y:S05]  /*27e0*/  @P2 BRA `(.L_x_65) ;  /* 0x00000000000c2947 */ /* 0x000fea0003800000 */
[----:B------:R-:W5:Y:S02]  /*27f0*/  LDG.E.U8 R88, desc[UR36][R8.64+0x21] ;  /* 0x0000212408587981 */ /* 0x000f64000c1e1100 */
[----:B-----5:R-:W-:-:S05]  /*2800*/  PRMT R12, R88, 0x8880, RZ ;  /* 0x00008880580c7816 */ /* 0x020fca00000000ff */
[----:B------:R-:W-:-:S07]  /*2810*/  IMAD R15, R12, R23, RZ ;  /* 0x000000170c0f7224 */ /* 0x000fce00078e02ff */
.L_x_65:
[----:B------:R-:W-:Y:S05]  /*2820*/  BSYNC B1 ;  /* 0x0000000000017941 */ /* 0x000fea0003800000 */
.L_x_64:
        /* <DEDUP_REMOVED lines=11> */
.L_x_67:
[----:B------:R-:W-:Y:S05]  /*28e0*/  BSYNC B1 ;  /* 0x0000000000017941 */ /* 0x000fea0003800000 */
.L_x_66:
[----:B---3--:R-:W-:Y:S01]  /*28f0*/  @!P4 IMAD R13, R42, R22, R15 ;  /* 0x000000162a0dc224 */ /* 0x008fe200078e020f */
[----:B------:R-:W-:Y:S04]  /*2900*/  BSSY B1, `(.L_x_68) ;  /* 0x0000006000017945 */ /* 0x000fe80003800000 */
[----:B------:R3:W-:Y:S01]  /*2910*/  @!P4 STG.E.U8 desc[UR36][R6.64+0x20], R13 ;  /* 0x0000200d0600c986 */ /* 0x0007e2000c101124 */
[----:B------:R-:W-:Y:S05]  /*2920*/  @P3 BRA `(.L_x_69) ;  /* 0x00000000000c3947 */ /* 0x000fea0003800000 */
[----:B------:R-:W5:Y:S02]  /*2930*/  LDG.E.U8 R88, desc[UR36][R10.64+0x21] ;  /* 0x000021240a587981 */ /* 0x000f64000c1e1100 */
[----:B-----5:R-:W-:-:S05]  /*2940*/  PRMT R12, R88, 0x8880, RZ ;  /* 0x00008880580c7816 */ /* 0x020fca00000000ff */
[----:B------:R-:W-:-:S07]  /*2950*/  IMAD R15, R12, R23, RZ ;  /* 0x000000170c0f7224 */ /* 0x000fce00078e02ff */
.L_x_69:
[----:B------:R-:W-:Y:S05]  /*2960*/  BSYNC B1 ;  /* 0x0000000000017941 */ /* 0x000fea0003800000 */
.L_x_68:
[----:B------:R-:W-:Y:S01]  /*2970*/  @!P3 IMAD R43, R43, R22, R15 ;  /* 0x000000162b2bb224 */ /* 0x000fe200078e020f */
[----:B------:R-:W-:Y:S04]  /*2980*/  BSSY B1, `(.L_x_70) ;  /* 0x0000006000017945 */ /* 0x000fe80003800000 */
[----:B------:R0:W-:Y:S01]  /*2990*/  @!P3 STG.E.U8 desc[UR36][R6.64+0x21], R43 ;  /* 0x0000212b0600b986 */ /* 0x0001e2000c101124 */
[----:B------:R-:W-:Y:S05]  /*29a0*/  @P5 BRA `(.L_x_71) ;  /* 0x00000000000c5947 */ /* 0x000fea0003800000 */
[----:B------:R-:W5:Y:S02]  /*29b0*/  LDG.E.U8 R88, desc[UR36][R8.64+0x28] ;  /* 0x0000282408587981 */ /* 0x000f64000c1e1100 */
[----:B-----5:R-:W-:-:S05]  /*29c0*/  PRMT R12, R88, 0x8880, RZ ;  /* 0x00008880580c7816 */ /* 0x020fca00000000ff */
[----:B------:R-:W-:-:S07]  /*29d0*/  IMAD R15, R12, R23, RZ ;  /* 0x000000170c0f7224 */ /* 0x000fce00078e02ff */
.L_x_71:
[----:B------:R-:W-:Y:S05]  /*29e0*/  BSYNC B1 ;  /* 0x0000000000017941 */ /* 0x000fea0003800000 */
.L_x_70:
[----:B---3--:R-:W-:Y:S01]  /*29f0*/  @!P5 IMAD R13, R44, R22, R15 ;  /* 0x000000162c0dd224 */ /* 0x008fe200078e020f */
[----:B------:R-:W-:Y:S04]  /*2a00*/  BSSY B1, `(.L_x_72) ;  /* 0x0000006000017945 */ /* 0x000fe80003800000 */
[----:B------:R3:W-:Y:S01]  /*2a10*/  @!P5 STG.E.U8 desc[UR36][R4.64+0x28], R13 ;  /* 0x0000280d0400d986 */ /* 0x0007e2000c101124 */
[----:B------:R-:W-:Y:S05]  /*2a20*/  @P2 BRA `(.L_x_73) ;  /* 0x00000000000c2947 */ /* 0x000fea0003800000 */
[----:B------:R-:W5:Y:S02]  /*2a30*/  LDG.E.U8 R88, desc[UR36][R8.64+0x29] ;  /* 0x0000292408587981 */ /* 0x000f64000c1e1100 */
[----:B-----5:R-:W-:-:S05]  /*2a40*/  PRMT R12, R88, 0x8880, RZ ;  /* 0x00008880580c7816 */ /* 0x020fca00000000ff */
[----:B------:R-:W-:-:S07]  /*2a50*/  IMAD R15, R12, R23, RZ ;  /* 0x000000170c0f7224 */ /* 0x000fce00078e02ff */
.L_x_73:
[----:B------:R-:W-:Y:S05]  /*2a60*/  BSYNC B1 ;  /* 0x0000000000017941 */ /* 0x000fea0003800000 */
.L_x_72:
        /* <DEDUP_REMOVED lines=11> */
.L_x_75:
[----:B------:R-:W-:Y:S05]  /*2b20*/  BSYNC B1 ;  /* 0x0000000000017941 */ /* 0x000fea0003800000 */
.L_x_74:
[----:B---3--:R-:W-:Y:S01]  /*2b30*/  @!P4 IMAD R13, R46, R22, R15 ;  /* 0x000000162e0dc224 */ /* 0x008fe200078e020f */
[----:B------:R-:W-:Y:S04]  /*2b40*/  BSSY B1, `(.L_x_76) ;  /* 0x0000006000017945 */ /* 0x000fe80003800000 */
[----:B------:R3:W-:Y:S01]  /*2b50*/  @!P4 STG.E.U8 desc[UR36][R6.64+0x28], R13 ;  /* 0x0000280d0600c986 */ /* 0x0007e2000c101124 */
[----:B------:R-:W-:Y:S05]  /*2b60*/  @P3 BRA `(.L_x_77) ;  /* 0x00000000000c3947 */ /* 0x000fea0003800000 */
[----:B------:R-:W5:Y:S02]  /*2b70*/  LDG.E.U8 R88, desc[UR36][R10.64+0x29] ;  /* 0x000029240a587981 */ /* 0x000f64000c1e1100 */
[----:B-----5:R-:W-:-:S05]  /*2b80*/  PRMT R12, R88, 0x8880, RZ ;  /* 0x00008880580c7816 */ /* 0x020fca00000000ff */
[----:B------:R-:W-:-:S07]  /*2b90*/  IMAD R15, R12, R23, RZ ;  /* 0x000000170c0f7224 */ /* 0x000fce00078e02ff */
.L_x_77:
[----:B------:R-:W-:Y:S05]  /*2ba0*/  BSYNC B1 ;  /* 0x0000000000017941 */ /* 0x000fea0003800000 */
.L_x_76:
[----:B------:R-:W-:Y:S01]  /*2bb0*/  @!P3 IMAD R47, R47, R22, R15 ;  /* 0x000000162f2fb224 */ /* 0x000fe200078e020f */
[----:B------:R-:W-:Y:S04]  /*2bc0*/  BSSY B1, `(.L_x_78) ;  /* 0x0000006000017945 */ /* 0x000fe80003800000 */
[----:B------:R0:W-:Y:S01]  /*2bd0*/  @!P3 STG.E.U8 desc[UR36][R6.64+0x29], R47 ;  /* 0x0000292f0600b986 */ /* 0x0001e2000c101124 */
[----:B------:R-:W-:Y:S05]  /*2be0*/  @P5 BRA `(.L_x_79) ;  /* 0x00000000000c5947 */ /* 0x000fea0003800000 */
[----:B------:R-:W5:Y:S02]  /*2bf0*/  LDG.E.U8 R88, desc[UR36][R8.64+0x30] ;  /* 0x0000302408587981 */ /* 0x000f64000c1e1100 */
[----:B-----5:R-:W-:-:S05]  /*2c00*/  PRMT R12, R88, 0x8880, RZ ;  /* 0x00008880580c7816 */ /* 0x020fca00000000ff */
[----:B------:R-:W-:-:S07]  /*2c10*/  IMAD R15, R12, R23, RZ ;  /* 0x000000170c0f7224 */ /* 0x000fce00078e02ff */
.L_x_79:
[----:B------:R-:W-:Y:S05]  /*2c20*/  BSYNC B1 ;  /* 0x0000000000017941 */ /* 0x000fea0003800000 */
.L_x_78:
[----:B---3--:R-:W-:Y:S01]  /*2c30*/  @!P5 IMAD R13, R48, R22, R15 ;  /* 0x00000016300dd224 */ /* 0x008fe200078e020f */
[----:B------:R-:W-:Y:S04]  /*2c40*/  BSSY B1, `(.L_x_80) ;  /* 0x0000006000017945 */ /* 0x000fe80003800000 */
[----:B------:R3:W-:Y:S01]  /*2c50*/  @!P5 STG.E.U8 desc[UR36][R4.64+0x30], R13 ;  /* 0x0000300d0400d986 */ /* 0x0007e2000c101124 */
[----:B------:R-:W-:Y:S05]  /*2c60*/  @P2 BRA `(.L_x_81) ;  /* 0x00000000000c2947 */ /* 0x000fea0003800000 */
[----:B------:R-:W5:Y:S02]  /*2c70*/  LDG.E.U8 R88, desc[UR36][R8.64+0x31] ;  /* 0x0000312408587981 */ /* 0x000f64000c1e1100 */
[----:B-----5:R-:W-:-:S05]  /*2c80*/  PRMT R12, R88, 0x8880, RZ ;  /* 0x00008880580c7816 */ /* 0x020fca00000000ff */
[----:B------:R-:W-:-:S07]  /*2c90*/  IMAD R15, R12, R23, RZ ;  /* 0x000000170c0f7224 */ /* 0x000fce00078e02ff */
.L_x_81:
[----:B------:R-:W-:Y:S05]  /*2ca0*/  BSYNC B1 ;  /* 0x0000000000017941 */ /* 0x000fea0003800000 */
.L_x_80:
        /* <DEDUP_REMOVED lines=11> */
.L_x_83:
[----:B------:R-:W-:Y:S05]  /*2d60*/  BSYNC B1 ;  /* 0x0000000000017941 */ /* 0x000fea0003800000 */
.L_x_82:
[----:B---3--:R-:W-:Y:S01]  /*2d70*/  @!P4 IMAD R13, R50, R22, R15 ;  /* 0x00000016320dc224 */ /* 0x008fe200078e020f */
[----:B------:R-:W-:Y:S04]  /*2d80*/  BSSY B1, `(.L_x_84) ;  /* 0x0000006000017945 */ /* 0x000fe80003800000 */
[----:B------:R3:W-:Y:S01]  /*2d90*/  @!P4 STG.E.U8 desc[UR36][R6.64+0x30], R13 ;  /* 0x0000300d0600c986 */ /* 0x0007e2000c101124 */
[----:B------:R-:W-:Y:S05]  /*2da0*/  @P3 BRA `(.L_x_85) ;  /* 0x00000000000c3947 */ /* 0x000fea0003800000 */
[----:B------:R-:W5:Y:S02]  /*2db0*/  LDG.E.U8 R88, desc[UR36][R10.64+0x31] ;  /* 0x000031240a587981 */ /* 0x000f64000c1e1100 */
[----:B-----5:R-:W-:-:S05]  /*2dc0*/  PRMT R12, R88, 0x8880, RZ ;  /* 0x00008880580c7816 */ /* 0x020fca00000000ff */
[----:B------:R-:W-:-:S07]  /*2dd0*/  IMAD R15, R12, R23, RZ ;  /* 0x000000170c0f7224 */ /* 0x000fce00078e02ff */
.L_x_85:
[----:B------:R-:W-:Y:S05]  /*2de0*/  BSYNC B1 ;  /* 0x0000000000017941 */ /* 0x000fea0003800000 */
.L_x_84:
[----:B------:R-:W-:Y:S01]  /*2df0*/  @!P3 IMAD R51, R51, R22, R15 ;  /* 0x000000163333b224 */ /* 0x000fe200078e020f */
[----:B------:R-:W-:Y:S04]  /*2e00*/  BSSY B1, `(.L_x_86) ;  /* 0x0000006000017945 */ /* 0x000fe80003800000 */
[----:B------:R0:W-:Y:S01]  /*2e10*/  @!P3 STG.E.U8 desc[UR36][R6.64+0x31], R51 ;  /* 0x000031330600b986 */ /* 0x0001e2000c101124 */
[----:B------:R-:W-:Y:S05]  /*2e20*/  @P5 BRA `(.L_x_87) ;  /* 0x00000000000c5947 */ /* 0x000fea0003800000 */
[----:B------:R-:W5:Y:S02]  /*2e30*/  LDG.E.U8 R88, desc[UR36][R8.64+0x38] ;  /* 0x0000382408587981 */ /* 0x000f64000c1e1100 */
[----:B-----5:R-:W-:-:S05]  /*2e40*/  PRMT R12, R88, 0x8880, RZ ;  /* 0x00008880580c7816 */ /* 0x020fca00000000ff */
[----:B------:R-:W-:-:S07]  /*2e50*/  IMAD R15, R12, R23, RZ ;  /* 0x000000170c0f7224 */ /* 0x000fce00078e02ff */
.L_x_87:
[----:B------:R-:W-:Y:S05]  /*2e60*/  BSYNC B1 ;  /* 0x0000000000017941 */ /* 0x000fea0003800000 */
.L_x_86:
[----:B---3--:R-:W-:Y:S01]  /*2e70*/  @!P5 IMAD R13, R52, R22, R15 ;  /* 0x00000016340dd224 */ /* 0x008fe200078e020f */
[----:B------:R-:W-:Y:S04]  /*2e80*/  BSSY B1, `(.L_x_88) ;  /* 0x0000006000017945 */ /* 0x000fe80003800000 */
[----:B------:R3:W-:Y:S01]  /*2e90*/  @!P5 STG.E.U8 desc[UR36][R4.64+0x38], R13 ;  /* 0x0000380d0400d986 */ /* 0x0007e2000c101124 */
[----:B------:R-:W-:Y:S05]  /*2ea0*/  @P2 BRA `(.L_x_89) ;  /* 0x00000000000c2947 */ /* 0x000fea0003800000 */
[----:B------:R-:W5:Y:S02]  /*2eb0*/  LDG.E.U8 R88, desc[UR36][R8.64+0x39] ;  /* 0x0000392408587981 */ /* 0x000f64000c1e1100 */
[----:B-----5:R-:W-:-:S05]  /*2ec0*/  PRMT R12, R88, 0x8880, RZ ;  /* 0x00008880580c7816 */ /* 0x020fca00000000ff */
[----:B------:R-:W-:-:S07]  /*2ed0*/  IMAD R15, R12, R23, RZ ;  /* 0x000000170c0f7224 */ /* 0x000fce00078e02ff */
.L_x_89:
[----:B------:R-:W-:Y:S05]  /*2ee0*/  BSYNC B1 ;  /* 0x0000000000017941 */ /* 0x000fea0003800000 */
.L_x_88:
        /* <DEDUP_REMOVED lines=11> */
.L_x_91:
[----:B------:R-:W-:Y:S05]  /*2fa0*/  BSYNC B1 ;  /* 0x0000000000017941 */ /* 0x000fea0003800000 */
.L_x_90:
[----:B---3--:R-:W-:Y:S01]  /*2fb0*/  @!P4 IMAD R13, R54, R22, R15 ;  /* 0x00000016360dc224 */ /* 0x008fe200078e020f */
[----:B------:R-:W-:Y:S04]  /*2fc0*/  BSSY B1, `(.L_x_92) ;  /* 0x0000006000017945 */ /* 0x000fe80003800000 */
[----:B------:R3:W-:Y:S01]  /*2fd0*/  @!P4 STG.E.U8 desc[UR36][R6.64+0x38], R13 ;  /* 0x0000380d0600c986 */ /* 0x0007e2000c101124 */
[----:B------:R-:W-:Y:S05]  /*2fe0*/  @P3 BRA `(.L_x_93) ;  /* 0x00000000000c3947 */ /* 0x000fea0003800000 */
[----:B------:R-:W5:Y:S02]  /*2ff0*/  LDG.E.U8 R88, desc[UR36][R10.64+0x39] ;  /* 0x000039240a587981 */ /* 0x000f64000c1e1100 */
[----:B-----5:R-:W-:-:S05]  /*3000*/  PRMT R12, R88, 0x8880, RZ ;  /* 0x00008880580c7816 */ /* 0x020fca00000000ff */
[----:B------:R-:W-:-:S07]  /*3010*/  IMAD R15, R12, R23, RZ ;  /* 0x000000170c0f7224 */ /* 0x000fce00078e02ff */
.L_x_93:
[----:B------:R-:W-:Y:S05]  /*3020*/  BSYNC B1 ;  /* 0x0000000000017941 */ /* 0x000fea0003800000 */
.L_x_92:
[----:B------:R-:W-:Y:S01]  /*3030*/  @!P3 IMAD R55, R55, R22, R15 ;  /* 0x000000163737b224 */ /* 0x000fe200078e020f */
[----:B------:R-:W-:Y:S04]  /*3040*/  BSSY B1, `(.L_x_94) ;  /* 0x0000006000017945 */ /* 0x000fe80003800000 */
[----:B------:R0:W-:Y:S01]  /*3050*/  @!P3 STG.E.U8 desc[UR36][R6.64+0x39], R55 ;  /* 0x000039370600b986 */ /* 0x0001e2000c101124 */
[----:B------:R-:W-:Y:S05]  /*3060*/  @P5 BRA `(.L_x_95) ;  /* 0x00000000000c5947 */ /* 0x000fea0003800000 */
[----:B------:R-:W5:Y:S02]  /*3070*/  LDG.E.U8 R88, desc[UR36][R8.64+0x40] ;  /* 0x0000402408587981 */ /* 0x000f64000c1e1100 */
[----:B-----5:R-:W-:-:S05]  /*3080*/  PRMT R12, R88, 0x8880, RZ ;  /* 0x00008880580c7816 */ /* 0x020fca00000000ff */
[----:B------:R-:W-:-:S07]  /*3090*/  IMAD R15, R12, R23, RZ ;  /* 0x000000170c0f7224 */ /* 0x000fce00078e02ff */
.L_x_95:
[----:B------:R-:W-:Y:S05]  /*30a0*/  BSYNC B1 ;  /* 0x0000000000017941 */ /* 0x000fea0003800000 */
.L_x_94:
[----:B---3--:R-:W-:Y:S01]  /*30b0*/  @!P5 IMAD R13, R56, R22, R15 ;  /* 0x00000016380dd224 */ /* 0x008fe200078e020f */
[----:B------:R-:W-:Y:S04]  /*30c0*/  BSSY B1, `(.L_x_96) ;  /* 0x0000006000017945 */ /* 0x000fe80003800000 */
[----:B------:R3:W-:Y:S01]  /*30d0*/  @!P5 STG.E.U8 desc[UR36][R4.64+0x40], R13 ;  /* 0x0000400d0400d986 */ /* 0x0007e2000c101124 */
[----:B------:R-:W-:Y:S05]  /*30e0*/  @P2 BRA `(.L_x_97) ;  /* 0x00000000000c2947 */ /* 0x000fea0003800000 */
[----:B------:R-:W5:Y:S02]  /*30f0*/  LDG.E.U8 R88, desc[UR36][R8.64+0x41] ;  /* 0x0000412408587981 */ /* 0x000f64000c1e1100 */
[----:B-----5:R-:W-:-:S05]  /*3100*/  PRMT R12, R88, 0x8880, RZ ;  /* 0x00008880580c7816 */ /* 0x020fca00000000ff */
[----:B------:R-:W-:-:S07]  /*3110*/  IMAD R15, R12, R23, RZ ;  /* 0x000000170c0f7224 */ /* 0x000fce00078e02ff */
.L_x_97:
[----:B------:R-:W-:Y:S05]  /*3120*/  BSYNC B1 ;  /* 0x0000000000017941 */ /* 0x000fea0003800000 */
.L_x_96:
        /* <DEDUP_REMOVED lines=11> */
.L_x_99:
[----:B------:R-:W-:Y:S05]  /*31e0*/  BSYNC B1 ;  /* 0x0000000000017941 */ /* 0x000fea0003800000 */
.L_x_98:
[----:B---3--:R-:W-:Y:S01]  /*31f0*/  @!P4 IMAD R13, R58, R22, R15 ;  /* 0x000000163a0dc224 */ /* 0x008fe200078e020f */
[----:B------:R-:W-:Y:S04]  /*3200*/  BSSY B1, `(.L_x_100) ;  /* 0x0000006000017945 */ /* 0x000fe80003800000 */
[----:B------:R3:W-:Y:S01]  /*3210*/  @!P4 STG.E.U8 desc[UR36][R6.64+0x40], R13 ;  /* 0x0000400d0600c986 */ /* 0x0007e2000c101124 */
[----:B------:R-:W-:Y:S05]  /*3220*/  @P3 BRA `(.L_x_101) ;  /* 0x00000000000c3947 */ /* 0x000fea0003800000 */
[----:B------:R-:W5:Y:S02]  /*3230*/  LDG.E.U8 R88, desc[UR36][R10.64+0x41] ;  /* 0x000041240a587981 */ /* 0x000f64000c1e1100 */
[----:B-----5:R-:W-:-:S05]  /*3240*/  PRMT R12, R88, 0x8880, RZ ;  /* 0x00008880580c7816 */ /* 0x020fca00000000ff */
[----:B------:R-:W-:-:S07]  /*3250*/  IMAD R15, R12, R23, RZ ;  /* 0x000000170c0f7224 */ /* 0x000fce00078e02ff */
.L_x_101:
[----:B------:R-:W-:Y:S05]  /*3260*/  BSYNC B1 ;  /* 0x0000000000017941 */ /* 0x000fea0003800000 */
.L_x_100:
[----:B------:R-:W-:Y:S01]  /*3270*/  @!P3 IMAD R59, R59, R22, R15 ;  /* 0x000000163b3bb224 */ /* 0x000fe200078e020f */
[----:B------:R-:W-:Y:S04]  /*3280*/  BSSY B1, `(.L_x_102) ;  /* 0x0000006000017945 */ /* 0x000fe80003800000 */
[----:B------:R0:W-:Y:S01]  /*3290*/  @!P3 STG.E.U8 desc[UR36][R6.64+0x41], R59 ;  /* 0x0000413b0600b986 */ /* 0x0001e2000c101124 */
[----:B------:R-:W-:Y:S05]  /*32a0*/  @P5 BRA `(.L_x_103) ;  /* 0x00000000000c5947 */ /* 0x000fea0003800000 */
[----:B------:R-:W5:Y:S02]  /*32b0*/  LDG.E.U8 R88, desc[UR36][R8.64+0x48] ;  /* 0x0000482408587981 */ /* 0x000f64000c1e1100 */
[----:B-----5:R-:W-:-:S05]  /*32c0*/  PRMT R12, R88, 0x8880, RZ ;  /* 0x00008880580c7816 */ /* 0x020fca00000000ff */
[----:B------:R-:W-:-:S07]  /*32d0*/  IMAD R15, R12, R23, RZ ;  /* 0x000000170c0f7224 */ /* 0x000fce00078e02ff */
.L_x_103:
[----:B------:R-:W-:Y:S05]  /*32e0*/  BSYNC B1 ;  /* 0x0000000000017941 */ /* 0x000fea0003800000 */
.L_x_102:
[----:B---3--:R-:W-:Y:S01]  /*32f0*/  @!P5 IMAD R13, R60, R22, R15 ;  /* 0x000000163c0dd224 */ /* 0x008fe200078e020f */
[----:B------:R-:W-:Y:S04]  /*3300*/  BSSY B1, `(.L_x_104) ;  /* 0x0000006000017945 */ /* 0x000fe80003800000 */
[----:B------:R3:W-:Y:S01]  /*3310*/  @!P5 STG.E.U8 desc[UR36][R4.64+0x48], R13 ;  /* 0x0000480d0400d986 */ /* 0x0007e2000c101124 */
[----:B------:R-:W-:Y:S05]  /*3320*/  @P2 BRA `(.L_x_105) ;  /* 0x00000000000c2947 */ /* 0x000fea0003800000 */
[----:B------:R-:W5:Y:S02]  /*3330*/  LDG.E.U8 R88, desc[UR36][R8.64+0x49] ;  /* 0x0000492408587981 */ /* 0x000f64000c1e1100 */
[----:B-----5:R-:W-:-:S05]  /*3340*/  PRMT R12, R88, 0x8880, RZ ;  /* 0x00008880580c7816 */ /* 0x020fca00000000ff */
[----:B------:R-:W-:-:S07]  /*3350*/  IMAD R15, R12, R23, RZ ;  /* 0x000000170c0f7224 */ /* 0x000fce00078e02ff */
.L_x_105:
[----:B------:R-:W-:Y:S05]  /*3360*/  BSYNC B1 ;  /* 0x0000000000017941 */ /* 0x000fea0003800000 */
.L_x_104:
        /* <DEDUP_REMOVED lines=11> */
.L_x_107:
[----:B------:R-:W-:Y:S05]  /*3420*/  BSYNC B1 ;  /* 0x0000000000017941 */ /* 0x000fea0003800000 */
.L_x_106:
[----:B---3--:R-:W-:Y:S01]  /*3430*/  @!P4 IMAD R13, R62, R22, R15 ;  /* 0x000000163e0dc224 */ /* 0x008fe200078e020f */
[----:B------:R-:W-:Y:S04]  /*3440*/  BSSY B1, `(.L_x_108) ;  /* 0x0000006000017945 */ /* 0x000fe80003800000 */
[----:B------:R3:W-:Y:S01]  /*3450*/  @!P4 STG.E.U8 desc[UR36][R6.64+0x48], R13 ;  /* 0x0000480d0600c986 */ /* 0x0007e2000c101124 */
[----:B------:R-:W-:Y:S05]  /*3460*/  @P3 BRA `(.L_x_109) ;  /* 0x00000000000c3947 */ /* 0x000fea0003800000 */
[----:B------:R-:W5:Y:S02]  /*3470*/  LDG.E.U8 R88, desc[UR36][R10.64+0x49] ;  /* 0x000049240a587981 */ /* 0x000f64000c1e1100 */
[----:B-----5:R-:W-:-:S05]  /*3480*/  PRMT R12, R88, 0x8880, RZ ;  /* 0x00008880580c7816 */ /* 0x020fca00000000ff */
[----:B------:R-:W-:-:S07]  /*3490*/  IMAD R15, R12, R23, RZ ;  /* 0x000000170c0f7224 */ /* 0x000fce00078e02ff */
.L_x_109:
[----:B------:R-:W-:Y:S05]  /*34a0*/  BSYNC B1 ;  /* 0x0000000000017941 */ /* 0x000fea0003800000 */
.L_x_108:
[----:B------:R-:W-:Y:S01]  /*34b0*/  @!P3 IMAD R63, R63, R22, R15 ;  /* 0x000000163f3fb224 */ /* 0x000fe200078e020f */
[----:B------:R-:W-:Y:S04]  /*34c0*/  BSSY B1, `(.L_x_110) ;  /* 0x0000006000017945 */ /* 0x000fe80003800000 */
[----:B------:R0:W-:Y:S01]  /*34d0*/  @!P3 STG.E.U8 desc[UR36][R6.64+0x49], R63 ;  /* 0x0000493f0600b986 */ /* 0x0001e2000c101124 */
[----:B------:R-:W-:Y:S05]  /*34e0*/  @P5 BRA `(.L_x_111) ;  /* 0x00000000000c5947 */ /* 0x000fea0003800000 */
[----:B------:R-:W5:Y:S02]  /*34f0*/  LDG.E.U8 R88, desc[UR36][R8.64+0x50] ;  /* 0x0000502408587981 */ /* 0x000f64000c1e1100 */
[----:B-----5:R-:W-:-:S05]  /*3500*/  PRMT R12, R88, 0x8880, RZ ;  /* 0x00008880580c7816 */ /* 0x020fca00000000ff */
[----:B------:R-:W-:-:S07]  /*3510*/  IMAD R15, R12, R23, RZ ;  /* 0x000000170c0f7224 */ /* 0x000fce00078e02ff */
.L_x_111:
[----:B------:R-:W-:Y:S05]  /*3520*/  BSYNC B1 ;  /* 0x0000000000017941 */ /* 0x000fea0003800000 */
.L_x_110:
[----:B---3--:R-:W-:Y:S01]  /*3530*/  @!P5 IMAD R13, R64, R22, R15 ;  /* 0x00000016400dd224 */ /* 0x008fe200078e020f */
[----:B------:R-:W-:Y:S04]  /*3540*/  BSSY B1, `(.L_x_112) ;  /* 0x0000006000017945 */ /* 0x000fe80003800000 */
[----:B------:R3:W-:Y:S01]  /*3550*/  @!P5 STG.E.U8 desc[UR36][R4.64+0x50], R13 ;  /* 0x0000500d0400d986 */ /* 0x0007e2000c101124 */
[----:B------:R-:W-:Y:S05]  /*3560*/  @P2 BRA `(.L_x_113) ;  /* 0x00000000000c2947 */ /* 0x000fea0003800000 */
[----:B------:R-:W5:Y:S02]  /*3570*/  LDG.E.U8 R88, desc[UR36][R8.64+0x51] ;  /* 0x0000512408587981 */ /* 0x000f64000c1e1100 */
[----:B-----5:R-:W-:-:S05]  /*3580*/  PRMT R12, R88, 0x8880, RZ ;  /* 0x00008880580c7816 */ /* 0x020fca00000000ff */
[----:B------:R-:W-:-:S07]  /*3590*/  IMAD R15, R12, R23, RZ ;  /* 0x000000170c0f7224 */ /* 0x000fce00078e02ff */
.L_x_113:
[----:B------:R-:W-:Y:S05]  /*35a0*/  BSYNC B1 ;  /* 0x0000000000017941 */ /* 0x000fea0003800000 */
.L_x_112:
        /* <DEDUP_REMOVED lines=11> */
.L_x_115:
[----:B------:R-:W-:Y:S05]  /*3660*/  BSYNC B1 ;  /* 0x0000000000017941 */ /* 0x000fea0003800000 */
.L_x_114:
[----:B---3--:R-:W-:Y:S01]  /*3670*/  @!P4 IMAD R13, R66, R22, R15 ;  /* 0x00000016420dc224 */ /* 0x008fe200078e020f */
[----:B------:R-:W-:Y:S04]  /*3680*/  BSSY B1, `(.L_x_116) ;  /* 0x0000006000017945 */ /* 0x000fe80003800000 */
[----:B------:R3:W-:Y:S01]  /*3690*/  @!P4 STG.E.U8 desc[UR36][R6.64+0x50], R13 ;  /* 0x0000500d0600c986 */ /* 0x0007e2000c101124 */
[----:B------:R-:W-:Y:S05]  /*36a0*/  @P3 BRA `(.L_x_117) ;  /* 0x00000000000c3947 */ /* 0x000fea0003800000 */
[----:B------:R-:W5:Y:S02]  /*36b0*/  LDG.E.U8 R88, desc[UR36][R10.64+0x51] ;  /* 0x000051240a587981 */ /* 0x000f64000c1e1100 */
[----:B-----5:R-:W-:-:S05]  /*36c0*/  PRMT R12, R88, 0x8880, RZ ;  /* 0x00008880580c7816 */ /* 0x020fca00000000ff */
[----:B------:R-:W-:-:S07]  /*36d0*/  IMAD R15, R12, R23, RZ ;  /* 0x000000170c0f7224 */ /* 0x000fce00078e02ff */
.L_x_117:
[----:B------:R-:W-:Y:S05]  /*36e0*/  BSYNC B1 ;  /* 0x0000000000017941 */ /* 0x000fea0003800000 */
.L_x_116:
[----:B------:R-:W-:Y:S01]  /*36f0*/  @!P3 IMAD R67, R67, R22, R15 ;  /* 0x000000164343b224 */ /* 0x000fe200078e020f */
[----:B------:R-:W-:Y:S04]  /*3700*/  BSSY B1, `(.L_x_118) ;  /* 0x0000006000017945 */ /* 0x000fe80003800000 */
[----:B------:R0:W-:Y:S01]  /*3710*/  @!P3 STG.E.U8 desc[UR36][R6.64+0x51], R67 ;  /* 0x000051430600b986 */ /* 0x0001e2000c101124 */
[----:B------:R-:W-:Y:S05]  /*3720*/  @P5 BRA `(.L_x_119) ;  /* 0x00000000000c5947 */ /* 0x000fea0003800000 */
[----:B------:R-:W5:Y:S02]  /*3730*/  LDG.E.U8 R88, desc[UR36][R8.64+0x58] ;  /* 0x0000582408587981 */ /* 0x000f64000c1e1100 */
[----:B-----5:R-:W-:-:S05]  /*3740*/  PRMT R12, R88, 0x8880, RZ ;  /* 0x00008880580c7816 */ /* 0x020fca00000000ff */
[----:B------:R-:W-:-:S07]  /*3750*/  IMAD R15, R12, R23, RZ ;  /* 0x000000170c0f7224 */ /* 0x000fce00078e02ff */
.L_x_119:
[----:B------:R-:W-:Y:S05]  /*3760*/  BSYNC B1 ;  /* 0x0000000000017941 */ /* 0x000fea0003800000 */
.L_x_118:
[----:B---3--:R-:W-:Y:S01]  /*3770*/  @!P5 IMAD R13, R68, R22, R15 ;  /* 0x00000016440dd224 */ /* 0x008fe200078e020f */
[----:B------:R-:W-:Y:S04]  /*3780*/  BSSY B1, `(.L_x_120) ;  /* 0x0000006000017945 */ /* 0x000fe80003800000 */
[----:B------:R3:W-:Y:S01]  /*3790*/  @!P5 STG.E.U8 desc[UR36][R4.64+0x58], R13 ;  /* 0x0000580d0400d986 */ /* 0x0007e2000c101124 */
[----:B------:R-:W-:Y:S05]  /*37a0*/  @P2 BRA `(.L_x_121) ;  /* 0x00000000000c2947 */ /* 0x000fea0003800000 */
[----:B------:R-:W5:Y:S02]  /*37b0*/  LDG.E.U8 R88, desc[UR36][R8.64+0x59] ;  /* 0x0000592408587981 */ /* 0x000f64000c1e1100 */
[----:B-----5:R-:W-:-:S05]  /*37c0*/  PRMT R12, R88, 0x8880, RZ ;  /* 0x00008880580c7816 */ /* 0x020fca00000000ff */
[----:B------:R-:W-:-:S07]  /*37d0*/  IMAD R15, R12, R23, RZ ;  /* 0x000000170c0f7224 */ /* 0x000fce00078e02ff */
.L_x_121:
[----:B------:R-:W-:Y:S05]  /*37e0*/  BSYNC B1 ;  /* 0x0000000000017941 */ /* 0x000fea0003800000 */
.L_x_120:
        /* <DEDUP_REMOVED lines=11> */
.L_x_123:
[----:B------:R-:W-:Y:S05]  /*38a0*/  BSYNC B1 ;  /* 0x0000000000017941 */ /* 0x000fea0003800000 */
.L_x_122:
[----:B---3--:R-:W-:Y:S01]  /*38b0*/  @!P4 IMAD R13, R70, R22, R15 ;  /* 0x00000016460dc224 */ /* 0x008fe200078e020f */
[----:B------:R-:W-:Y:S04]  /*38c0*/  BSSY B1, `(.L_x_124) ;  /* 0x0000006000017945 */ /* 0x000fe80003800000 */
[----:B------:R3:W-:Y:S01]  /*38d0*/  @!P4 STG.E.U8 desc[UR36][R6.64+0x58], R13 ;  /* 0x0000580d0600c986 */ /* 0x0007e2000c101124 */
[----:B------:R-:W-:Y:S05]  /*38e0*/  @P3 BRA `(.L_x_125) ;  /* 0x00000000000c3947 */ /* 0x000fea0003800000 */
[----:B------:R-:W5:Y:S02]  /*38f0*/  LDG.E.U8 R88, desc[UR36][R10.64+0x59] ;  /* 0x000059240a587981 */ /* 0x000f64000c1e1100 */
[----:B-----5:R-:W-:-:S05]  /*3900*/  PRMT R12, R88, 0x8880, RZ ;  /* 0x00008880580c7816 */ /* 0x020fca00000000ff */
[----:B------:R-:W-:-:S07]  /*3910*/  IMAD R15, R12, R23, RZ ;  /* 0x000000170c0f7224 */ /* 0x000fce00078e02ff */
.L_x_125:
[----:B------:R-:W-:Y:S05]  /*3920*/  BSYNC B1 ;  /* 0x0000000000017941 */ /* 0x000fea0003800000 */
.L_x_124:
[----:B------:R-:W-:Y:S01]  /*3930*/  @!P3 IMAD R71, R71, R22, R15 ;  /* 0x000000164747b224 */ /* 0x000fe200078e020f */
[----:B------:R-:W-:Y:S04]  /*3940*/  BSSY B1, `(.L_x_126) ;  /* 0x0000006000017945 */ /* 0x000fe80003800000 */
[----:B------:R0:W-:Y:S01]  /*3950*/  @!P3 STG.E.U8 desc[UR36][R6.64+0x59], R71 ;  /* 0x000059470600b986 */ /* 0x0001e2000c101124 */
[----:B------:R-:W-:Y:S05]  /*3960*/  @P5 BRA `(.L_x_127) ;  /* 0x00000000000c5947 */ /* 0x000fea0003800000 */
[----:B------:R-:W5:Y:S02]  /*3970*/  LDG.E.U8 R88, desc[UR36][R8.64+0x60] ;  /* 0x0000602408587981 */ /* 0x000f64000c1e1100 */
[----:B-----5:R-:W-:-:S05]  /*3980*/  PRMT R12, R88, 0x8880, RZ ;  /* 0x00008880580c7816 */ /* 0x020fca00000000ff */
[----:B------:R-:W-:-:S07]  /*3990*/  IMAD R15, R12, R23, RZ ;  /* 0x000000170c0f7224 */ /* 0x000fce00078e02ff */
.L_x_127:
[----:B------:R-:W-:Y:S05]  /*39a0*/  BSYNC B1 ;  /* 0x0000000000017941 */ /* 0x000fea0003800000 */
.L_x_126:
[----:B---3--:R-:W-:Y:S01]  /*39b0*/  @!P5 IMAD R13, R72, R22, R15 ;  /* 0x00000016480dd224 */ /* 0x008fe200078e020f */
[----:B------:R-:W-:Y:S04]  /*39c0*/  BSSY B1, `(.L_x_128) ;  /* 0x0000006000017945 */ /* 0x000fe80003800000 */
[----:B------:R3:W-:Y:S01]  /*39d0*/  @!P5 STG.E.U8 desc[UR36][R4.64+0x60], R13 ;  /* 0x0000600d0400d986 */ /* 0x0007e2000c101124 */
[----:B------:R-:W-:Y:S05]  /*39e0*/  @P2 BRA `(.L_x_129) ;  /* 0x00000000000c2947 */ /* 0x000fea0003800000 */
[----:B------:R-:W5:Y:S02]  /*39f0*/  LDG.E.U8 R88, desc[UR36][R8.64+0x61] ;  /* 0x0000612408587981 */ /* 0x000f64000c1e1100 */
[----:B-----5:R-:W-:-:S05]  /*3a00*/  PRMT R12, R88, 0x8880, RZ ;  /* 0x00008880580c7816 */ /* 0x020fca00000000ff */
[----:B------:R-:W-:-:S07]  /*3a10*/  IMAD R15, R12, R23, RZ ;  /* 0x000000170c0f7224 */ /* 0x000fce00078e02ff */
.L_x_129:
[----:B------:R-:W-:Y:S05]  /*3a20*/  BSYNC B1 ;  /* 0x0000000000017941 */ /* 0x000fea0003800000 */
.L_x_128:
        /* <DEDUP_REMOVED lines=11> */
.L_x_131:
[----:B------:R-:W-:Y:S05]  /*3ae0*/  BSYNC B1 ;  /* 0x0000000000017941 */ /* 0x000fea0003800000 */
.L_x_130:
[----:B---3--:R-:W-:Y:S01]  /*3af0*/  @!P4 IMAD R13, R74, R22, R15 ;  /* 0x000000164a0dc224 */ /* 0x008fe200078e020f */
[----:B------:R-:W-:Y:S04]  /*3b00*/  BSSY B1, `(.L_x_132) ;  /* 0x0000006000017945 */ /* 0x000fe80003800000 */
[----:B------:R3:W-:Y:S01]  /*3b10*/  @!P4 STG.E.U8 desc[UR36][R6.64+0x60], R13 ;  /* 0x0000600d0600c986 */ /* 0x0007e2000c101124 */
[----:B------:R-:W-:Y:S05]  /*3b20*/  @P3 BRA `(.L_x_133) ;  /* 0x00000000000c3947 */ /* 0x000fea0003800000 */
[----:B------:R-:W5:Y:S02]  /*3b30*/  LDG.E.U8 R88, desc[UR36][R10.64+0x61] ;  /* 0x000061240a587981 */ /* 0x000f64000c1e1100 */
[----:B-----5:R-:W-:-:S05]  /*3b40*/  PRMT R12, R88, 0x8880, RZ ;  /* 0x00008880580c7816 */ /* 0x020fca00000000ff */
[----:B------:R-:W-:-:S07]  /*3b50*/  IMAD R15, R12, R23, RZ ;  /* 0x000000170c0f7224 */ /* 0x000fce00078e02ff */
.L_x_133:
[----:B------:R-:W-:Y:S05]  /*3b60*/  BSYNC B1 ;  /* 0x0000000000017941 */ /* 0x000fea0003800000 */
.L_x_132:
[----:B------:R-:W-:Y:S01]  /*3b70*/  @!P3 IMAD R75, R75, R22, R15 ;  /* 0x000000164b4bb224 */ /* 0x000fe200078e020f */
[----:B------:R-:W-:Y:S04]  /*3b80*/  BSSY B1, `(.L_x_134) ;  /* 0x0000006000017945 */ /* 0x000fe80003800000 */
[----:B------:R0:W-:Y:S01]  /*3b90*/  @!P3 STG.E.U8 desc[UR36][R6.64+0x61], R75 ;  /* 0x0000614b0600b986 */ /* 0x0001e2000c101124 */
[----:B------:R-:W-:Y:S05]  /*3ba0*/  @P5 BRA `(.L_x_135) ;  /* 0x00000000000c5947 */ /* 0x000fea0003800000 */
[----:B------:R-:W5:Y:S02]  /*3bb0*/  LDG.E.U8 R88, desc[UR36][R8.64+0x68] ;  /* 0x0000682408587981 */ /* 0x000f64000c1e1100 */
[----:B-----5:R-:W-:-:S05]  /*3bc0*/  PRMT R12, R88, 0x8880, RZ ;  /* 0x00008880580c7816 */ /* 0x020fca00000000ff */
[----:B------:R-:W-:-:S07]  /*3bd0*/  IMAD R15, R12, R23, RZ ;  /* 0x000000170c0f7224 */ /* 0x000fce00078e02ff */
.L_x_135:
[----:B------:R-:W-:Y:S05]  /*3be0*/  BSYNC B1 ;  /* 0x0000000000017941 */ /* 0x000fea0003800000 */
.L_x_134:
[----:B---3--:R-:W-:Y:S01]  /*3bf0*/  @!P5 IMAD R13, R76, R22, R15 ;  /* 0x000000164c0dd224 */ /* 0x008fe200078e020f */
[----:B------:R-:W-:Y:S04]  /*3c00*/  BSSY B1, `(.L_x_136) ;  /* 0x0000006000017945 */ /* 0x000fe80003800000 */
[----:B------:R3:W-:Y:S01]  /*3c10*/  @!P5 STG.E.U8 desc[UR36][R4.64+0x68], R13 ;  /* 0x0000680d0400d986 */ /* 0x0007e2000c101124 */
[----:B------:R-:W-:Y:S05]  /*3c20*/  @P2 BRA `(.L_x_137) ;  /* 0x00000000000c2947 */ /* 0x000fea0003800000 */
[----:B------:R-:W5:Y:S02]  /*3c30*/  LDG.E.U8 R88, desc[UR36][R8.64+0x69] ;  /* 0x0000692408587981 */ /* 0x000f64000c1e1100 */
[----:B-----5:R-:W-:-:S05]  /*3c40*/  PRMT R12, R88, 0x8880, RZ ;  /* 0x00008880580c7816 */ /* 0x020fca00000000ff */
[----:B------:R-:W-:-:S07]  /*3c50*/  IMAD R15, R12, R23, RZ ;  /* 0x000000170c0f7224 */ /* 0x000fce00078e02ff */
.L_x_137:
[----:B------:R-:W-:Y:S05]  /*3c60*/  BSYNC B1 ;  /* 0x0000000000017941 */ /* 0x000fea0003800000 */
.L_x_136:
        /* <DEDUP_REMOVED lines=11> */
.L_x_139:
[----:B------:R-:W-:Y:S05]  /*3d20*/  BSYNC B1 ;  /* 0x0000000000017941 */ /* 0x000fea0003800000 */
.L_x_138:
[----:B---3--:R-:W-:Y:S01]  /*3d30*/  @!P4 IMAD R13, R78, R22, R15 ;  /* 0x000000164e0dc224 */ /* 0x008fe200078e020f */
[----:B------:R-:W-:Y:S04]  /*3d40*/  BSSY B1, `(.L_x_140) ;  /* 0x0000006000017945 */ /* 0x000fe80003800000 */
[----:B------:R3:W-:Y:S01]  /*3d50*/  @!P4 STG.E.U8 desc[UR36][R6.64+0x68], R13 ;  /* 0x0000680d0600c986 */ /* 0x0007e2000c101124 */
[----:B------:R-:W-:Y:S05]  /*3d60*/  @P3 BRA `(.L_x_141) ;  /* 0x00000000000c3947 */ /* 0x000fea0003800000 */
[----:B------:R-:W5:Y:S02]  /*3d70*/  LDG.E.U8 R88, desc[UR36][R10.64+0x69] ;  /* 0x000069240a587981 */ /* 0x000f64000c1e1100 */
[----:B-----5:R-:W-:-:S05]  /*3d80*/  PRMT R12, R88, 0x8880, RZ ;  /* 0x00008880580c7816 */ /* 0x020fca00000000ff */
[----:B------:R-:W-:-:S07]  /*3d90*/  IMAD R15, R12, R23, RZ ;  /* 0x000000170c0f7224 */ /* 0x000fce00078e02ff */
.L_x_141:
[----:B------:R-:W-:Y:S05]  /*3da0*/  BSYNC B1 ;  /* 0x0000000000017941 */ /* 0x000fea0003800000 */
.L_x_140:
[----:B------:R-:W-:Y:S01]  /*3db0*/  @!P3 IMAD R79, R79, R22, R15 ;  /* 0x000000164f4fb224 */ /* 0x000fe200078e020f */
[----:B------:R-:W-:Y:S04]  /*3dc0*/  BSSY B1, `(.L_x_142) ;  /* 0x0000006000017945 */ /* 0x000fe80003800000 */
[----:B------:R0:W-:Y:S01]  /*3dd0*/  @!P3 STG.E.U8 desc[UR36][R6.64+0x69], R79 ;  /* 0x0000694f0600b986 */ /* 0x0001e2000c101124 */
[----:B------:R-:W-:Y:S05]  /*3de0*/  @P5 BRA `(.L_x_143) ;  /* 0x00000000000c5947 */ /* 0x000fea0003800000 */
[----:B------:R-:W5:Y:S02]  /*3df0*/  LDG.E.U8 R88, desc[UR36][R8.64+0x70] ;  /* 0x0000702408587981 */ /* 0x000f64000c1e1100 */
[----:B-----5:R-:W-:-:S05]  /*3e00*/  PRMT R12, R88, 0x8880, RZ ;  /* 0x00008880580c7816 */ /* 0x020fca00000000ff */
[----:B------:R-:W-:-:S07]  /*3e10*/  IMAD R15, R12, R23, RZ ;  /* 0x000000170c0f7224 */ /* 0x000fce00078e02ff */
.L_x_143:
[----:B------:R-:W-:Y:S05]  /*3e20*/  BSYNC B1 ;  /* 0x0000000000017941 */ /* 0x000fea0003800000 */
.L_x_142:
[----:B---3--:R-:W-:Y:S01]  /*3e30*/  @!P5 IMAD R13, R80, R22, R15 ;  /* 0x00000016500dd224 */ /* 0x008fe200078e020f */
[----:B------:R-:W-:Y:S04]  /*3e40*/  BSSY B1, `(.L_x_144) ;  /* 0x0000006000017945 */ /* 0x000fe80003800000 */
[----:B------:R3:W-:Y:S01]  /*3e50*/  @!P5 STG.E.U8 desc[UR36][R4.64+0x70], R13 ;  /* 0x0000700d0400d986 */ /* 0x0007e2000c101124 */
[----:B------:R-:W-:Y:S05]  /*3e60*/  @P2 BRA `(.L_x_145) ;  /* 0x00000000000c2947 */ /* 0x000fea0003800000 */
[----:B------:R-:W5:Y:S02]  /*3e70*/  LDG.E.U8 R88, desc[UR36][R8.64+0x71] ;  /* 0x0000712408587981 */ /* 0x000f64000c1e1100 */
[----:B-----5:R-:W-:-:S05]  /*3e80*/  PRMT R12, R88, 0x8880, RZ ;  /* 0x00008880580c7816 */ /* 0x020fca00000000ff */
[----:B------:R-:W-:-:S07]  /*3e90*/  IMAD R15, R12, R23, RZ ;  /* 0x000000170c0f7224 */ /* 0x000fce00078e02ff */
.L_x_145:
[----:B------:R-:W-:Y:S05]  /*3ea0*/  BSYNC B1 ;  /* 0x0000000000017941 */ /* 0x000fea0003800000 */
.L_x_144:
[----:B------:R-:W-:Y:S01]  /*3eb0*/  ISETP.LT.OR P4, PT, R3, 0x71, !P0 ;  /* 0x000000710300780c */ /* 0x000fe20004781670 */
[----:B------:R-:W-:Y:S01]  /*3ec0*/  @!P2 IMAD R81, R81, R22, R15 ;  /* 0x000000165151a224 */ /* 0x000fe200078e020f */
[----:B------:R-:W-:Y:S01]  /*3ed0*/  BSSY B1, `(.L_x_146) ;  /* 0x000000a000017945 */ /* 0x000fe20003800000 */
[C---:B------:R-:W-:Y:S02]  /*3ee0*/  ISETP.LT.OR P3, PT, R3.reuse, 0x72, !P0 ;  /* 0x000000720300780c */ /* 0x040fe40004761670 */
[C---:B------:R-:W-:Y:S01]  /*3ef0*/  ISETP.LT.OR P5, PT, R3.reuse, 0x79, !P0 ;  /* 0x000000790300780c */ /* 0x040fe200047a1670 */
[----:B------:R0:W-:Y:S01]  /*3f00*/  @!P2 STG.E.U8 desc[UR36][R4.64+0x71], R81 ;  /* 0x000071510400a986 */ /* 0x0001e2000c101124 */
[C---:B------:R-:W-:Y:S02]  /*3f10*/  ISETP.LT.OR P2, PT, R3.reuse, 0x79, !P1 ;  /* 0x000000790300780c */ /* 0x040fe40004f41670 */
[----:B------:R-:W-:-:S04]  /*3f20*/  ISETP.LT.OR P1, PT, R3, 0x7a, !P1 ;  /* 0x0000007a0300780c */ /* 0x000fc80004f21670 */
[----:B------:R-:W-:Y:S09]  /*3f30*/  @P4 BRA `(.L_x_147) ;  /* 0x00000000000c4947 */ /* 0x000ff20003800000 */
[----:B------:R-:W5:Y:S02]  /*3f40*/  LDG.E.U8 R88, desc[UR36][R10.64+0x70] ;  /* 0x000070240a587981 */ /* 0x000f64000c1e1100 */
[----:B-----5:R-:W-:-:S05]  /*3f50*/  PRMT R12, R88, 0x8880, RZ ;  /* 0x00008880580c7816 */ /* 0x020fca00000000ff */
[----:B------:R-:W-:-:S07]  /*3f60*/  IMAD R15, R12, R23, RZ ;  /* 0x000000170c0f7224 */ /* 0x000fce00078e02ff */
.L_x_147:
[----:B------:R-:W-:Y:S05]  /*3f70*/  BSYNC B1 ;  /* 0x0000000000017941 */ /* 0x000fea0003800000 */
.L_x_146:
[----:B---3--:R-:W-:Y:S01]  /*3f80*/  @!P4 IMAD R13, R82, R22, R15 ;  /* 0x00000016520dc224 */ /* 0x008fe200078e020f */
[----:B------:R-:W-:Y:S04]  /*3f90*/  BSSY B1, `(.L_x_148) ;  /* 0x0000006000017945 */ /* 0x000fe80003800000 */
[----:B------:R3:W-:Y:S01]  /*3fa0*/  @!P4 STG.E.U8 desc[UR36][R6.64+0x70], R13 ;  /* 0x0000700d0600c986 */ /* 0x0007e2000c101124 */
[----:B------:R-:W-:Y:S05]  /*3fb0*/  @P3 BRA `(.L_x_149) ;  /* 0x00000000000c3947 */ /* 0x000fea0003800000 */
[----:B------:R-:W5:Y:S02]  /*3fc0*/  LDG.E.U8 R88, desc[UR36][R10.64+0x71] ;  /* 0x000071240a587981 */ /* 0x000f64000c1e1100 */
[----:B-----5:R-:W-:-:S05]  /*3fd0*/  PRMT R12, R88, 0x8880, RZ ;  /* 0x00008880580c7816 */ /* 0x020fca00000000ff */
[----:B------:R-:W-:-:S07]  /*3fe0*/  IMAD R15, R12, R23, RZ ;  /* 0x000000170c0f7224 */ /* 0x000fce00078e02ff */
.L_x_149:
[----:B------:R-:W-:Y:S05]  /*3ff0*/  BSYNC B1 ;  /* 0x0000000000017941 */ /* 0x000fea0003800000 */
.L_x_148:
[----:B------:R-:W-:Y:S01]  /*4000*/  @!P3 IMAD R83, R83, R22, R15 ;  /* 0x000000165353b224 */ /* 0x000fe200078e020f */
[----:B------:R-:W-:Y:S04]  /*4010*/  BSSY B1, `(.L_x_150) ;  /* 0x0000006000017945 */ /* 0x000fe80003800000 */
[----:B------:R0:W-:Y:S01]  /*4020*/  @!P3 STG.E.U8 desc[UR36][R6.64+0x71], R83 ;  /* 0x000071530600b986 */ /* 0x0001e2000c101124 */
[----:B------:R-:W-:Y:S05]  /*4030*/  @P2 BRA `(.L_x_151) ;  /* 0x00000000000c2947 */ /* 0x000fea0003800000 */
[----:B------:R-:W5:Y:S02]  /*4040*/  LDG.E.U8 R88, desc[UR36][R8.64+0x78] ;  /* 0x0000782408587981 */ /* 0x000f64000c1e1100 */
[----:B-----5:R-:W-:-:S05]  /*4050*/  PRMT R12, R88, 0x8880, RZ ;  /* 0x00008880580c7816 */ /* 0x020fca00000000ff */
[----:B------:R-:W-:-:S07]  /*4060*/  IMAD R15, R12, R23, RZ ;  /* 0x000000170c0f7224 */ /* 0x000fce00078e02ff */
.L_x_151:
[----:B------:R-:W-:Y:S05]  /*4070*/  BSYNC B1 ;  /* 0x0000000000017941 */ /* 0x000fea0003800000 */
.L_x_150:
[----:B---3--:R-:W-:Y:S01]  /*4080*/  @!P2 IMAD R13, R84, R22, R15 ;  /* 0x00000016540da224 */ /* 0x008fe200078e020f */
[----:B------:R-:W-:Y:S04]  /*4090*/  BSSY B1, `(.L_x_152) ;  /* 0x0000006000017945 */ /* 0x000fe80003800000 */
[----:B------:R3:W-:Y:S01]  /*40a0*/  @!P2 STG.E.U8 desc[UR36][R4.64+0x78], R13 ;  /* 0x0000780d0400a986 */ /* 0x0007e2000c101124 */
[----:B------:R-:W-:Y:S05]  /*40b0*/  @P1 BRA `(.L_x_153) ;  /* 0x00000000000c1947 */ /* 0x000fea0003800000 */
[----:B------:R-:W5:Y:S02]  /*40c0*/  LDG.E.U8 R88, desc[UR36][R8.64+0x79] ;  /* 0x0000792408587981 */ /* 0x000f64000c1e1100 */
[----:B-----5:R-:W-:-:S05]  /*40d0*/  PRMT R12, R88, 0x8880, RZ ;  /* 0x00008880580c7816 */ /* 0x020fca00000000ff */
[----:B------:R-:W-:-:S07]  /*40e0*/  IMAD R15, R12, R23, RZ ;  /* 0x000000170c0f7224 */ /* 0x000fce00078e02ff */
.L_x_153:
[----:B------:R-:W-:Y:S05]  /*40f0*/  BSYNC B1 ;  /* 0x0000000000017941 */ /* 0x000fea0003800000 */
.L_x_152:
[----:B------:R-:W-:Y:S01]  /*4100*/  @!P1 IMAD R85, R85, R22, R15 ;  /* 0x0000001655559224 */ /* 0x000fe200078e020f */
[----:B------:R-:W-:Y:S04]  /*4110*/  BSSY B1, `(.L_x_154) ;  /* 0x0000006000017945 */ /* 0x000fe80003800000 */
[----:B------:R0:W-:Y:S01]  /*4120*/  @!P1 STG.E.U8 desc[UR36][R4.64+0x79], R85 ;  /* 0x0000795504009986 */ /* 0x0001e2000c101124 */
[----:B------:R-:W-:Y:S05]  /*4130*/  @P5 BRA `(.L_x_155) ;  /* 0x00000000000c5947 */ /* 0x000fea0003800000 */
[----:B------:R-:W0:Y:S02]  /*4140*/  LDG.E.U8 R88, desc[UR36][R10.64+0x78] ;  /* 0x000078240a587981 */ /* 0x000e24000c1e1100 */
[----:B0123--:R-:W-:-:S05]  /*4150*/  PRMT R4, R88, 0x8880, RZ ;  /* 0x0000888058047816 */ /* 0x00ffca00000000ff */
[----:B------:R-:W-:-:S07]  /*4160*/  IMAD R15, R4, R23, RZ ;  /* 0x00000017040f7224 */ /* 0x000fce00078e02ff */
.L_x_155:
[----:B------:R-:W-:Y:S05]  /*4170*/  BSYNC B1 ;  /* 0x0000000000017941 */ /* 0x000fea0003800000 */
.L_x_154:
[----:B0123--:R-:W-:Y:S01]  /*4180*/  @!P5 IMAD R5, R86, R22, R15 ;  /* 0x000000165605d224 */ /* 0x00ffe200078e020f */
[----:B------:R-:W-:Y:S01]  /*4190*/  ISETP.LT.OR P0, PT, R3, 0x7a, !P0 ;  /* 0x0000007a0300780c */ /* 0x000fe20004701670 */
[----:B------:R-:W-:Y:S03]  /*41a0*/  BSSY B1, `(.L_x_156) ;  /* 0x0000006000017945 */ /* 0x000fe60003800000 */
[----:B------:R0:W-:Y:S09]  /*41b0*/  @!P5 STG.E.U8 desc[UR36][R6.64+0x78], R5 ;  /* 0x000078050600d986 */ /* 0x0001f2000c101124 */
[----:B------:R-:W-:Y:S05]  /*41c0*/  @P0 BRA `(.L_x_157) ;  /* 0x00000000000c0947 */ /* 0x000fea0003800000 */
[----:B------:R-:W2:Y:S02]  /*41d0*/  LDG.E.U8 R88, desc[UR36][R10.64+0x79] ;  /* 0x000079240a587981 */ /* 0x000ea4000c1e1100 */
[----:B--2---:R-:W-:-:S05]  /*41e0*/  PRMT R4, R88, 0x8880, RZ ;  /* 0x0000888058047816 */ /* 0x004fca00000000ff */
[----:B------:R-:W-:-:S07]  /*41f0*/  IMAD R15, R4, R23, RZ ;  /* 0x00000017040f7224 */ /* 0x000fce00078e02ff */
.L_x_157:
[----:B------:R-:W-:Y:S05]  /*4200*/  BSYNC B1 ;  /* 0x0000000000017941 */ /* 0x000fea0003800000 */
.L_x_156:
[----:B------:R-:W-:Y:S01]  /*4210*/  IMAD R15, R87, R22, R15 ;  /* 0x00000016570f7224 */ /* 0x000fe200078e020f */
[----:B------:R-:W-:Y:S06]  /*4220*/  @P0 BRA `(.L_x_158) ;  /* 0x0000000c00100947 */ /* 0x000fec0003800000 */
[----:B------:R1:W-:Y:S01]  /*4230*/  STG.E.U8 desc[UR36][R6.64+0x79], R15 ;  /* 0x0000790f06007986 */ /* 0x0003e2000c101124 */
[----:B------:R-:W-:Y:S05]  /*4240*/  BRA `(.L_x_158) ;  /* 0x0000000c00087947 */ /* 0x000fea0003800000 */
.L_x_29:
[C---:B------:R-:W-:Y:S02]  /*4250*/  ISETP.GE.AND P1, PT, R94.reuse, 0x1, PT ;  /* 0x000000015e00780c */ /* 0x040fe40003f26270 */
[----:B------:R-:W-:Y:S02]  /*4260*/  ISETP.GE.AND P0, PT, R94, 0x9, PT ;  /* 0x000000095e00780c */ /* 0x000fe40003f06270 */
[C---:B------:R-:W-:Y:S02]  /*4270*/  ISETP.LT.OR P4, PT, R3.reuse, 0x1, !P1 ;  /* 0x000000010300780c */ /* 0x040fe40004f81670 */
[C---:B------:R-:W-:Y:S02]  /*4280*/  ISETP.LT.OR P3, PT, R3.reuse, 0x2, !P1 ;  /* 0x000000020300780c */ /* 0x040fe40004f61670 */
[C---:B------:R-:W-:Y:S02]  /*4290*/  ISETP.LT.OR P2, PT, R3.reuse, 0x1, !P0 ;  /* 0x000000010300780c */ /* 0x040fe40004741670 */
[----:B------:R-:W-:-:S07]  /*42a0*/  ISETP.LT.OR P5, PT, R3, 0x2, !P0 ;  /* 0x000000020300780c */ /* 0x000fce00047a1670 */
[-C--:B------:R-:W-:Y:S02]  /*42b0*/  @!P4 IMAD R9, R24, R22.reuse, RZ ;  /* 0x000000161809c224 */ /* 0x080fe400078e02ff */
[-C--:B------:R-:W-:Y:S02]  /*42c0*/  @!P3 IMAD R25, R25, R22.reuse, RZ ;  /* 0x000000161919b224 */ /* 0x080fe400078e02ff */
[-C--:B------:R-:W-:Y:S01]  /*42d0*/  @!P2 IMAD R11, R26, R22.reuse, RZ ;  /* 0x000000161a0ba224 */ /* 0x080fe200078e02ff */
[----:B------:R0:W-:Y:S01]  /*42e0*/  @!P4 STG.E.U8 desc[UR36][R4.64], R9 ;  /* 0x000000090400c986 */ /* 0x0001e2000c101124 */
[----:B------:R-:W-:Y:S01]  /*42f0*/  ISETP.LT.OR P4, PT, R3, 0x9, !P1 ;  /* 0x000000090300780c */ /* 0x000fe20004f81670 */
[----:B------:R-:W-:Y:S02]  /*4300*/  @!P5 IMAD R27, R27, R22, RZ ;  /* 0x000000161b1bd224 */ /* 0x000fe400078e02ff */
[----:B------:R-:W-:Y:S01]  /*4310*/  @!P3 STG.E.U8 desc[UR36][R4.64+0x1], R25 ;  /* 0x000001190400b986 */ /* 0x000fe2000c101124 */
[----:B------:R-:W-:-:S03]  /*4320*/  ISETP.LT.OR P3, PT, R3, 0xa, !P1 ;  /* 0x0000000a0300780c */ /* 0x000fc60004f61670 */
[----:B------:R1:W-:Y:S01]  /*4330*/  @!P2 STG.E.U8 desc[UR36][R6.64], R11 ;  /* 0x0000000b0600a986 */ /* 0x0003e2000c101124 */
[----:B------:R-:W-:-:S03]  /*4340*/  ISETP.LT.OR P2, PT, R3, 0x9, !P0 ;  /* 0x000000090300780c */ /* 0x000fc60004741670 */
[----:B------:R-:W-:Y:S01]  /*4350*/  @!P5 STG.E.U8 desc[UR36][R6.64+0x1], R27 ;  /* 0x0000011b0600d986 */ /* 0x000fe2000c101124 */
[----:B------:R-:W-:Y:S01]  /*4360*/  ISETP.LT.OR P5, PT, R3, 0xa, !P0 ;  /* 0x0000000a0300780c */ /* 0x000fe200047a1670 */
[----:B------:R-:W-:-:S04]  /*4370*/  @!P4 IMAD R13, R28, R22, RZ ;  /* 0x000000161c0dc224 */ /* 0x000fc800078e02ff */
[-C--:B------:R-:W-:Y:S01]  /*4380*/  @!P3 IMAD R29, R29, R22.reuse, RZ ;  /* 0x000000161d1db224 */ /* 0x080fe200078e02ff */
[----:B------:R-:W-:Y:S01]  /*4390*/  @!P4 STG.E.U8 desc[UR36][R4.64+0x8], R13 ;  /* 0x0000080d0400c986 */ /* 0x000fe2000c101124 */
[C---:B------:R-:W-:Y:S02]  /*43a0*/  ISETP.LT.OR P4, PT, R3.reuse, 0x11, !P1 ;  /* 0x000000110300780c */ /* 0x040fe40004f81670 */
[-C--:B0-----:R-:W-:Y:S01]  /*43b0*/  @!P2 IMAD R9, R30, R22.reuse, RZ ;  /* 0x000000161e09a224 */ /* 0x081fe200078e02ff */
[----:B------:R-:W-:Y:S01]  /*43c0*/  @!P3 STG.E.U8 desc[UR36][R4.64+0x9], R29 ;  /* 0x0000091d0400b986 */ /* 0x000fe2000c101124 */
[----:B------:R-:W-:Y:S02]  /*43d0*/  ISETP.LT.OR P3, PT, R3, 0x12, !P1 ;  /* 0x000000120300780c */ /* 0x000fe40004f61670 */
[----:B------:R-:W-:Y:S01]  /*43e0*/  @!P5 IMAD R31, R31, R22, RZ ;  /* 0x000000161f1fd224 */ /* 0x000fe200078e02ff */
[----:B------:R0:W-:Y:S01]  /*43f0*/  @!P2 STG.E.U8 desc[UR36][R6.64+0x8], R9 ;  /* 0x000008090600a986 */ /* 0x0001e2000c101124 */
[----:B------:R-:W-:-:S03]  /*4400*/  ISETP.LT.OR P2, PT, R3, 0x11, !P0 ;  /* 0x000000110300780c */ /* 0x000fc60004741670 */
[----:B------:R-:W-:Y:S01]  /*4410*/  @!P5 STG.E.U8 desc[UR36][R6.64+0x9], R31 ;  /* 0x0000091f0600d986 */ /* 0x000fe2000c101124 */
[----:B------:R-:W-:Y:S01]  /*4420*/  ISETP.LT.OR P5, PT, R3, 0x12, !P0 ;  /* 0x000000120300780c */ /* 0x000fe200047a1670 */
[----:B-1----:R-:W-:-:S04]  /*4430*/  @!P4 IMAD R11, R32, R22, RZ ;  /* 0x00000016200bc224 */ /* 0x002fc800078e02ff */
        /* <DEDUP_REMOVED lines=109> */
[----:B------:R1:W-:Y:S01]  /*4b10*/  @!P4 STG.E.U8 desc[UR36][R4.64+0x58], R13 ;  /* 0x0000580d0400c986 */ /* 0x0003e2000c101124 */
        /* <DEDUP_REMOVED lines=13> */
[-C--:B-1----:R-:W-:Y:S01]  /*4bf0*/  @!P2 IMAD R13, R74, R22.reuse, RZ ;  /* 0x000000164a0da224 */ /* 0x082fe200078e02ff */
[----:B------:R-:W-:Y:S01]  /*4c00*/  @!P3 STG.E.U8 desc[UR36][R4.64+0x61], R73 ;  /* 0x000061490400b986 */ /* 0x000fe2000c101124 */
[----:B------:R-:W-:Y:S02]  /*4c10*/  ISETP.LT.OR P3, PT, R3, 0x6a, !P1 ;  /* 0x0000006a0300780c */ /* 0x000fe40004f61670 */
[----:B------:R-:W-:Y:S01]  /*4c20*/  @!P5 IMAD R75, R75, R22, RZ ;  /* 0x000000164b4bd224 */ /* 0x000fe200078e02ff */
[----:B------:R1:W-:Y:S01]  /*4c30*/  @!P2 STG.E.U8 desc[UR36][R6.64+0x60], R13 ;  /* 0x0000600d0600a986 */ /* 0x0003e2000c101124 */
[----:B------:R-:W-:-:S03]  /*4c40*/  ISETP.LT.OR P2, PT, R3, 0x69, !P0 ;  /* 0x000000690300780c */ /* 0x000fc60004741670 */
[----:B------:R-:W-:Y:S01]  /*4c50*/  @!P5 STG.E.U8 desc[UR36][R6.64+0x61], R75 ;  /* 0x0000614b0600d986 */ /* 0x000fe2000c101124 */
[----:B------:R-:W-:Y:S01]  /*4c60*/  ISETP.LT.OR P5, PT, R3, 0x6a, !P0 ;  /* 0x0000006a0300780c */ /* 0x000fe200047a1670 */
[----:B0-----:R-:W-:-:S04]  /*4c70*/  @!P4 IMAD R9, R76, R22, RZ ;  /* 0x000000164c09c224 */ /* 0x001fc800078e02ff */
[-C--:B------:R-:W-:Y:S01]  /*4c80*/  @!P3 IMAD R77, R77, R22.reuse, RZ ;  /* 0x000000164d4db224 */ /* 0x080fe200078e02ff */
[----:B------:R-:W-:Y:S01]  /*4c90*/  @!P4 STG.E.U8 desc[UR36][R4.64+0x68], R9 ;  /* 0x000068090400c986 */ /* 0x000fe2000c101124 */
[C---:B------:R-:W-:Y:S02]  /*4ca0*/  ISETP.LT.OR P4, PT, R3.reuse, 0x72, !P1 ;  /* 0x000000720300780c */ /* 0x040fe40004f81670 */
[-C--:B--2---:R-:W-:Y:S01]  /*4cb0*/  @!P2 IMAD R11, R78, R22.reuse, RZ ;  /* 0x000000164e0ba224 */ /* 0x084fe200078e02ff */
[----:B------:R-:W-:Y:S01]  /*4cc0*/  @!P3 STG.E.U8 desc[UR36][R4.64+0x69], R77 ;  /* 0x0000694d0400b986 */ /* 0x000fe2000c101124 */
[----:B------:R-:W-:Y:S02]  /*4cd0*/  ISETP.LT.OR P3, PT, R3, 0x71, !P1 ;  /* 0x000000710300780c */ /* 0x000fe40004f61670 */
[----:B------:R-:W-:Y:S01]  /*4ce0*/  @!P5 IMAD R79, R79, R22, RZ ;  /* 0x000000164f4fd224 */ /* 0x000fe200078e02ff */
[----:B------:R0:W-:Y:S01]  /*4cf0*/  @!P2 STG.E.U8 desc[UR36][R6.64+0x68], R11 ;  /* 0x0000680b0600a986 */ /* 0x0001e2000c101124 */
[----:B------:R-:W-:-:S03]  /*4d00*/  ISETP.LT.OR P2, PT, R3, 0x71, !P0 ;  /* 0x000000710300780c */ /* 0x000fc60004741670 */
[----:B------:R2:W-:Y:S01]  /*4d10*/  @!P5 STG.E.U8 desc[UR36][R6.64+0x69], R79 ;  /* 0x0000694f0600d986 */ /* 0x0005e2000c101124 */
[----:B------:R-:W-:Y:S01]  /*4d20*/  ISETP.LT.OR P5, PT, R3, 0x79, !P0 ;  /* 0x000000790300780c */ /* 0x000fe200047a1670 */
[----:B------:R-:W-:-:S04]  /*4d30*/  @!P4 IMAD R81, R81, R22, RZ ;  /* 0x000000165151c224 */ /* 0x000fc800078e02ff */
[-C--:B-1----:R-:W-:Y:S01]  /*4d40*/  @!P3 IMAD R13, R80, R22.reuse, RZ ;  /* 0x00000016500db224 */ /* 0x082fe200078e02ff */
[----:B------:R2:W-:Y:S01]  /*4d50*/  @!P4 STG.E.U8 desc[UR36][R4.64+0x71], R81 ;  /* 0x000071510400c986 */ /* 0x0005e2000c101124 */
[C---:B------:R-:W-:Y:S02]  /*4d60*/  ISETP.LT.OR P4, PT, R3.reuse, 0x72, !P0 ;  /* 0x000000720300780c */ /* 0x040fe40004781670 */
[C---:B------:R-:W-:Y:S01]  /*4d70*/  ISETP.LT.OR P0, PT, R3.reuse, 0x7a, !P0 ;  /* 0x0000007a0300780c */ /* 0x040fe20004701670 */
[----:B------:R2:W-:Y:S01]  /*4d80*/  @!P3 STG.E.U8 desc[UR36][R4.64+0x70], R13 ;  /* 0x0000700d0400b986 */ /* 0x0005e2000c101124 */
[C---:B------:R-:W-:Y:S02]  /*4d90*/  ISETP.LT.OR P3, PT, R3.reuse, 0x79, !P1 ;  /* 0x000000790300780c */ /* 0x040fe40004f61670 */
[----:B------:R-:W-:Y:S01]  /*4da0*/  ISETP.LT.OR P1, PT, R3, 0x7a, !P1 ;  /* 0x0000007a0300780c */ /* 0x000fe20004f21670 */
[-C--:B------:R-:W-:Y:S02]  /*4db0*/  @!P2 IMAD R3, R82, R22.reuse, RZ ;  /* 0x000000165203a224 */ /* 0x080fe400078e02ff */
[----:B0-----:R-:W-:-:S03]  /*4dc0*/  @!P5 IMAD R11, R86, R22, RZ ;  /* 0x00000016560bd224 */ /* 0x001fc600078e02ff */
[----:B------:R2:W-:Y:S01]  /*4dd0*/  @!P2 STG.E.U8 desc[UR36][R6.64+0x70], R3 ;  /* 0x000070030600a986 */ /* 0x0005e2000c101124 */
[-C--:B------:R-:W-:Y:S02]  /*4de0*/  @!P4 IMAD R83, R83, R22.reuse, RZ ;  /* 0x000000165353c224 */ /* 0x080fe400078e02ff */
[-C--:B------:R-:W-:Y:S02]  /*4df0*/  @!P0 IMAD R87, R87, R22.reuse, RZ ;  /* 0x0000001657578224 */ /* 0x080fe400078e02ff */
[-C--:B------:R-:W-:Y:S01]  /*4e00*/  @!P3 IMAD R9, R84, R22.reuse, RZ ;  /* 0x000000165409b224 */ /* 0x080fe200078e02ff */
[----:B------:R2:W-:Y:S01]  /*4e10*/  @!P4 STG.E.U8 desc[UR36][R6.64+0x71], R83 ;  /* 0x000071530600c986 */ /* 0x0005e2000c101124 */
[----:B------:R-:W-:-:S03]  /*4e20*/  @!P1 IMAD R85, R85, R22, RZ ;  /* 0x0000001655559224 */ /* 0x000fc600078e02ff */
[----:B------:R2:W-:Y:S04]  /*4e30*/  @!P3 STG.E.U8 desc[UR36][R4.64+0x78], R9 ;  /* 0x000078090400b986 */ /* 0x0005e8000c101124 */
[----:B------:R2:W-:Y:S04]  /*4e40*/  @!P1 STG.E.U8 desc[UR36][R4.64+0x79], R85 ;  /* 0x0000795504009986 */ /* 0x0005e8000c101124 */
[----:B------:R2:W-:Y:S04]  /*4e50*/  @!P5 STG.E.U8 desc[UR36][R6.64+0x78], R11 ;  /* 0x0000780b0600d986 */ /* 0x0005e8000c101124 */
[----:B------:R2:W-:Y:S02]  /*4e60*/  @!P0 STG.E.U8 desc[UR36][R6.64+0x79], R87 ;  /* 0x0000795706008986 */ /* 0x0005e4000c101124 */
.L_x_158:
[----:B------:R-:W-:Y:S05]  /*4e70*/  BSYNC B0 ;  /* 0x0000000000007941 */ /* 0x000fea0003800000 */
.L_x_28:
[----:B------:R-:W-:Y:S01]  /*4e80*/  ULDC UR4, c[0x0][0xc] ;  /* 0x0000030000047ab9 */ /* 0x000fe20000000800 */
[----:B------:R-:W-:Y:S01]  /*4e90*/  ULDC UR5, c[0x0][0x10] ;  /* 0x0000040000057ab9 */ /* 0x000fe20000000800 */
[----:B--2---:R-:W2:Y:S01]  /*4ea0*/  LDC R3, c[0x0][0x14] ;  /* 0x00000500ff037b82 */ /* 0x004ea20000000800 */
[----:B------:R-:W-:Y:S01]  /*4eb0*/  UIMAD.WIDE.U32 UR4, UR4, UR5, URZ ;  /* 0x00000005040472a5 */ /* 0x000fe2000f8e003f */
[----:B------:R-:W-:Y:S02]  /*4ec0*/  IMAD.MOV.U32 R91, RZ, RZ, -0x1 ;  /* 0xffffffffff5b7424 */ /* 0x000fe400078e00ff */
[----:B------:R-:W-:-:S03]  /*4ed0*/  IMAD.MOV.U32 R89, RZ, RZ, -0x1 ;  /* 0xffffffffff597424 */ /* 0x000fc600078e00ff */
[----:B--2---:R-:W-:-:S04]  /*4ee0*/  IMAD.WIDE.U32 R16, R3, UR4, R16 ;  /* 0x0000000403107c25 */ /* 0x004fc8000f8e0010 */
[----:B------:R-:W-:Y:S01]  /*4ef0*/  IMAD R3, R3, UR5, RZ ;  /* 0x0000000503037c24 */ /* 0x000fe2000f8e02ff */
[----:B------:R-:W-:Y:S02]  /*4f00*/  ULDC.64 UR4, c[0x0][0x650] ;  /* 0x0001940000047ab9 */ /* 0x000fe40000000a00 */
[----:B------:R-:W-:Y:S01]  /*4f10*/  ISETP.GE.U32.AND P0, PT, R16, UR4, PT ;  /* 0x0000000410007c0c */ /* 0x000fe2000bf06070 */
[--C-:B------:R-:W-:Y:S01]  /*4f20*/  IMAD.IADD R17, R17, 0x1, R3.reuse ;  /* 0x0000000111117824 */ /* 0x100fe200078e0203 */
[----:B------:R-:W-:-:S04]  /*4f30*/  PRMT R3, RZ, 0x7610, R3 ;  /* 0x00007610ff037816 */ /* 0x000fc80000000003 */
[----:B------:R-:W-:-:S13]  /*4f40*/  ISETP.GE.U32.AND.EX P0, PT, R17, UR5, PT, P0 ;  /* 0x0000000511007c0c */ /* 0x000fda000bf06100 */
[----:B------:R-:W-:Y:S05]  /*4f50*/  @P0 BRA `(.L_x_159) ;  /* 0x0000000400640947 */ /* 0x000fea0003800000 */
[----:B------:R-:W2:Y:S01]  /*4f60*/  S2R R12, SR_CTAID.X ;  /* 0x00000000000c7919 */ /* 0x000ea20000002500 */
[----:B------:R-:W3:Y:S01]  /*4f70*/  LDC.64 R10, c[0x0][0x628] ;  /* 0x00018a00ff0a7b82 */ /* 0x000ee20000000a00 */
[----:B------:R-:W-:Y:S01]  /*4f80*/  ULDC UR4, c[0x0][0x150] ;  /* 0x0000540000047ab9 */ /* 0x000fe20000000800 */
[----:B------:R-:W-:Y:S01]  /*4f90*/  IMAD.MOV.U32 R8, RZ, RZ, R16 ;  /* 0x000000ffff087224 */ /* 0x000fe200078e0010 */
[----:B------:R-:W0:Y:S01]  /*4fa0*/  S2R R24, SR_CTAID.Y ;  /* 0x0000000000187919 */ /* 0x000e220000002600 */
[----:B------:R-:W-:-:S04]  /*4fb0*/  IMAD.MOV.U32 R9, RZ, RZ, R17 ;  /* 0x000000ffff097224 */ /* 0x000fc800078e0011 */
[----:B------:R-:W0:Y:S08]  /*4fc0*/  LDC R21, c[0x0][0x144] ;  /* 0x00005100ff157b82 */ /* 0x000e300000000800 */
[----:B------:R-:W0:Y:S08]  /*4fd0*/  LDC R0, c[0x0][0x630] ;  /* 0x00018c00ff007b82 */ /* 0x000e300000000800 */
[----:B-1----:R-:W1:Y:S01]  /*4fe0*/  LDC.64 R14, c[0x0][0x620] ;  /* 0x00018800ff0e7b82 */ /* 0x002e620000000a00 */
[----:B---3--:R-:W-:-:S04]  /*4ff0*/  ISETP.NE.U32.AND P0, PT, R10, RZ, PT ;  /* 0x000000ff0a00720c */ /* 0x008fc80003f05070 */
[----:B------:R-:W-:Y:S02]  /*5000*/  ISETP.NE.AND.EX P0, PT, R11, RZ, PT, P0 ;  /* 0x000000ff0b00720c */ /* 0x000fe40003f05300 */
[----:B--2---:R-:W-:-:S05]  /*5010*/  I2FP.F32.U32 R3, R12 ;  /* 0x0000000c00037245 */ /* 0x004fca0000201000 */
[----:B------:R-:W-:-:S04]  /*5020*/  FMUL R3, R3, UR4 ;  /* 0x0000000403037c20 */ /* 0x000fc80008400000 */
[----:B------:R2:W3:Y:S02]  /*5030*/  F2I.U32.TRUNC.NTZ R20, R3 ;  /* 0x0000000300147305 */ /* 0x0004e4000020f000 */
[----:B0-----:R-:W-:Y:S05]  /*5040*/  @!P0 BRA `(.L_x_160) ;  /* 0x0000000000288947 */ /* 0x001fea0003800000 */
[----:B--2---:R-:W0:Y:S02]  /*5050*/  LDC R3, c[0x0][0x634] ;  /* 0x00018d00ff037b82 */ /* 0x004e240000000800 */
[----:B0-----:R-:W-:-:S05]  /*5060*/  IADD3 R3, P0, R16, R3, RZ ;  /* 0x0000000310037210 */ /* 0x001fca0007f1e0ff */
[----:B------:R-:W-:-:S04]  /*5070*/  IMAD.X R13, RZ, RZ, R17, P0 ;  /* 0x000000ffff0d7224 */ /* 0x000fc800000e0611 */
[----:B------:R-:W-:-:S04]  /*5080*/  IMAD.WIDE.U32 R4, R13, R10, RZ ;  /* 0x0000000a0d047225 */ /* 0x000fc800078e00ff */
[----:B----4-:R-:W-:-:S04]  /*5090*/  IMAD.WIDE.U32 R6, P0, R3, R11, R4 ;  /* 0x0000000b03067225 */ /* 0x010fc80007800004 */
[----:B------:R-:W-:-:S04]  /*50a0*/  IMAD.WIDE.U32 R4, R3, R10, RZ ;  /* 0x0000000a03047225 */ /* 0x000fc800078e00ff */
[----:B------:R-:W-:Y:S01]  /*50b0*/  IMAD.X R9, RZ, RZ, RZ, P0 ;  /* 0x000000ffff097224 */ /* 0x000fe200000e06ff */
[----:B------:R-:W-:Y:S01]  /*50c0*/  IADD3 RZ, P0, R5, R6, RZ ;  /* 0x0000000605ff7210 */ /* 0x000fe20007f1e0ff */
[----:B------:R-:W-:-:S04]  /*50d0*/  IMAD.MOV.U32 R8, RZ, RZ, R7 ;  /* 0x000000ffff087224 */ /* 0x000fc800078e0007 */
[----:B------:R-:W-:-:S08]  /*50e0*/  IMAD.WIDE.U32.X R8, R13, R11, R8, P0 ;  /* 0x0000000b0d087225 */ /* 0x000fd000000e0408 */
.L_x_160:
[----:B------:R-:W0:Y:S01]  /*50f0*/  LDC.64 R28, c[0x0][0x640] ;  /* 0x00019000ff1c7b82 */ /* 0x000e220000000a00 */
[-CC-:B------:R-:W-:Y:S01]  /*5100*/  SHF.R.U64 R89, R8, R0.reuse, R9.reuse ;  /* 0x0000000008597219 */ /* 0x180fe20000001209 */
[----:B---3--:R-:W-:Y:S01]  /*5110*/  IMAD.MOV R20, RZ, RZ, -R20 ;  /* 0x000000ffff147224 */ /* 0x008fe200078e0a14 */
[----:B------:R-:W-:Y:S01]  /*5120*/  SHF.R.U32.HI R0, RZ, R0, R9 ;  /* 0x00000000ff007219 */ /* 0x000fe20000011609 */
[----:B------:R-:W-:Y:S01]  /*5130*/  ULDC UR4, c[0x0][0x154] ;  /* 0x0000550000047ab9 */ /* 0x000fe20000000800 */
[----:B--2---:R-:W-:Y:S01]  /*5140*/  IADD3 R3, P0, RZ, -R89, RZ ;  /* 0x80000059ff037210 */ /* 0x004fe20007f1e0ff */
[----:B------:R-:W-:Y:S02]  /*5150*/  IMAD R21, R21, R20, R12 ;  /* 0x0000001415157224 */ /* 0x000fe400078e020c */
[----:B----4-:R-:W2:Y:S01]  /*5160*/  LDC R6, c[0x0][0x618] ;  /* 0x00018600ff067b82 */ /* 0x010ea20000000800 */
[----:B------:R-:W-:Y:S02]  /*5170*/  IMAD.MOV.U32 R7, RZ, RZ, 0x1 ;  /* 0x00000001ff077424 */ /* 0x000fe400078e00ff */
[----:B------:R-:W-:-:S04]  /*5180*/  IMAD.X R5, RZ, RZ, ~R0, P0 ;  /* 0x000000ffff057224 */ /* 0x000fc800000e0e00 */
[-C--:B-1----:R-:W-:Y:S01]  /*5190*/  IMAD R0, R5, R14.reuse, RZ ;  /* 0x0000000e05007224 */ /* 0x082fe200078e02ff */
[----:B------:R-:W1:Y:S01]  /*51a0*/  LDC R8, c[0x0][0x608] ;  /* 0x00018200ff087b82 */ /* 0x000e620000000800 */
[----:B------:R-:W-:-:S04]  /*51b0*/  IMAD.WIDE.U32 R4, R3, R14, R16 ;  /* 0x0000000e03047225 */ /* 0x000fc800078e0010 */
[----:B------:R-:W-:Y:S01]  /*51c0*/  IMAD R3, R3, R15, R0 ;  /* 0x0000000f03037224 */ /* 0x000fe200078e0200 */
[----:B------:R-:W-:Y:S02]  /*51d0*/  I2FP.F32.U32 R0, R24 ;  /* 0x0000001800007245 */ /* 0x000fe40000201000 */
[----:B------:R-:W3:Y:S01]  /*51e0*/  LDC R26, c[0x0][0x658] ;  /* 0x00019600ff1a7b82 */ /* 0x000ee20000000800 */
[----:B------:R-:W-:Y:S01]  /*51f0*/  IMAD.IADD R3, R5, 0x1, R3 ;  /* 0x0000000105037824 */ /* 0x000fe200078e0203 */
[----:B0-----:R-:W-:Y:S01]  /*5200*/  ISETP.NE.U32.AND P0, PT, R28, RZ, PT ;  /* 0x000000ff1c00720c */ /* 0x001fe20003f05070 */
[----:B------:R-:W-:Y:S01]  /*5210*/  FMUL R0, R0, UR4 ;  /* 0x0000000400007c20 */ /* 0x000fe20008400000 */
[----:B------:R-:W-:Y:S02]  /*5220*/  IMAD.MOV.U32 R5, RZ, RZ, -0x1 ;  /* 0xffffffffff057424 */ /* 0x000fe400078e00ff */
[----:B------:R-:W-:Y:S01]  /*5230*/  ISETP.NE.AND.EX P0, PT, R29, RZ, PT, P0 ;  /* 0x000000ff1d00720c */ /* 0x000fe20003f05300 */
[----:B------:R0:W4:Y:S01]  /*5240*/  F2I.U32.TRUNC.NTZ R13, R0 ;  /* 0x00000000000d7305 */ /* 0x000122000020f000 */
[----:B------:R-:W0:Y:S01]  /*5250*/  LDC R15, c[0x0][0x148] ;  /* 0x00005200ff0f7b82 */ /* 0x000e220000000800 */
[----:B--2---:R-:W-:-:S02]  /*5260*/  SHF.R.U64 R12, R4, R6, R3 ;  /* 0x00000006040c7219 */ /* 0x004fc40000001203 */
[----:B------:R-:W-:-:S05]  /*5270*/  SHF.R.U32.HI R3, RZ, R6, R3 ;  /* 0x00000006ff037219 */ /* 0x000fca0000011603 */
[----:B------:R-:W2:Y:S01]  /*5280*/  LDC R20, c[0x0][0x600] ;  /* 0x00018000ff147b82 */ /* 0x000ea20000000800 */
[-CC-:B-1----:R-:W-:Y:S02]  /*5290*/  SHF.R.U64 R10, R12, R8.reuse, R3.reuse ;  /* 0x000000080c0a7219 */ /* 0x182fe40000001203 */
[----:B------:R-:W-:-:S05]  /*52a0*/  SHF.R.U32.HI R3, RZ, R8, R3 ;  /* 0x00000008ff037219 */ /* 0x000fca0000011603 */
[----:B------:R-:W1:Y:S01]  /*52b0*/  LDC R27, c[0x0][0x648] ;  /* 0x00019200ff1b7b82 */ /* 0x000e620000000800 */
[-C--:B---3--:R-:W-:Y:S02]  /*52c0*/  SHF.L.U32 R4, R5, R26.reuse, RZ ;  /* 0x0000001a05047219 */ /* 0x088fe400000006ff */
[-CC-:B------:R-:W-:Y:S02]  /*52d0*/  SHF.R.U64 R14, R10, R26.reuse, R3.reuse ;  /* 0x0000001a0a0e7219 */ /* 0x180fe40000001203 */
[----:B------:R-:W-:Y:S02]  /*52e0*/  SHF.R.U32.HI R5, RZ, R26, R3 ;  /* 0x0000001aff057219 */ /* 0x000fe40000011603 */
[----:B------:R-:W-:Y:S01]  /*52f0*/  LOP3.LUT R25, RZ, R4, RZ, 0x33, !PT ;  /* 0x00000004ff197212 */ /* 0x000fe200078e33ff */
[----:B------:R-:W3:Y:S01]  /*5300*/  LDC R30, c[0x0][0x638] ;  /* 0x00018e00ff1e7b82 */ /* 0x000ee20000000800 */
[----:B------:R-:W-:Y:S01]  /*5310*/  SHF.L.U32 R26, R7, R26, RZ ;  /* 0x0000001a071a7219 */ /* 0x000fe200000006ff */
[----:B------:R-:W-:-:S06]  /*5320*/  IMAD.MOV.U32 R4, RZ, RZ, R14 ;  /* 0x000000ffff047224 */ /* 0x000fcc00078e000e */
[----:B------:R-:W0:Y:S01]  /*5330*/  LDC R31, c[0x0][0x610] ;  /* 0x00018400ff1f7b82 */ /* 0x000e220000000800 */
[----:B----4-:R-:W-:Y:S05]  /*5340*/  @!P0 BRA `(.L_x_161) ;  /* 0x0000000000288947 */ /* 0x010fea0003800000 */
[----:B------:R-:W4:Y:S02]  /*5350*/  LDC R3, c[0x0][0x64c] ;  /* 0x00019300ff037b82 */ /* 0x000f240000000800 */
[----:B----4-:R-:W-:-:S05]  /*5360*/  IADD3 R3, P0, R14, R3, RZ ;  /* 0x000000030e037210 */ /* 0x010fca0007f1e0ff */
        /* <DEDUP_REMOVED lines=8> */
.L_x_161:
[----:B------:R-:W-:Y:S01]  /*53f0*/  ISETP.NE.AND P0, PT, R2, 0x1, PT ;  /* 0x000000010200780c */ /* 0x000fe20003f05270 */
[----:B--2---:R-:W-:Y:S01]  /*5400*/  VIADD R7, R20, 0xffffffff ;  /* 0xffffffff14077836 */ /* 0x004fe20000000000 */
[----:B01----:R-:W-:Y:S01]  /*5410*/  SHF.R.U64 R0, R4, R27, R5 ;  /* 0x0000001b04007219 */ /* 0x003fe20000001205 */
[----:B------:R-:W-:Y:S01]  /*5420*/  IMAD.MOV R13, RZ, RZ, -R13 ;  /* 0x000000ffff0d7224 */ /* 0x000fe200078e0a0d */
[----:B------:R-:W-:Y:S01]  /*5430*/  LOP3.LUT R5, R10, R25, RZ, 0xc0, !PT ;  /* 0x000000190a057212 */ /* 0x000fe200078ec0ff */
[----:B------:R-:W-:Y:S01]  /*5440*/  IMAD.MOV.U32 R4, RZ, RZ, 0x1 ;  /* 0x00000001ff047424 */ /* 0x000fe200078e00ff */
[----:B------:R-:W-:Y:S01]  /*5450*/  LOP3.LUT R12, R12, R7, RZ, 0xc0, !PT ;  /* 0x000000070c0c7212 */ /* 0x000fe200078ec0ff */
[----:B------:R-:W-:Y:S02]  /*5460*/  IMAD.MOV R3, RZ, RZ, -R0 ;  /* 0x000000ffff037224 */ /* 0x000fe400078e0a00 */
[----:B------:R-:W-:Y:S02]  /*5470*/  IMAD R0, R26, R0, R5 ;  /* 0x000000001a007224 */ /* 0x000fe400078e0205 */
[----:B---3--:R-:W-:-:S02]  /*5480*/  IMAD R3, R3, R30, R14 ;  /* 0x0000001e03037224 */ /* 0x008fc400078e020e */
[----:B------:R-:W-:Y:S02]  /*5490*/  @P0 IMAD R21, R15, R13, R24 ;  /* 0x0000000d0f150224 */ /* 0x000fe400078e0218 */
[----:B------:R-:W-:Y:S01]  /*54a0*/  IMAD R5, R3, R20, R12 ;  /* 0x0000001403057224 */ /* 0x000fe200078e020c */
[----:B------:R-:W-:Y:S01]  /*54b0*/  PRMT R3, R4, 0x7610, R3 ;  /* 0x0000761004037816 */ /* 0x000fe20000000003 */
[----:B------:R-:W-:-:S05]  /*54c0*/  IMAD R0, R0, R31, R21 ;  /* 0x0000001f00007224 */ /* 0x000fca00078e0215 */
[----:B------:R-:W-:Y:S02]  /*54d0*/  SEL R91, R5, R0, !P0 ;  /* 0x00000000055b7207 */ /* 0x000fe40004000000 */
[----:B------:R-:W-:-:S07]  /*54e0*/  SEL R0, R0, R5, !P0 ;  /* 0x0000000500007207 */ /* 0x000fce0004000000 */
.L_x_159:
[----:B------:R-:W-:Y:S01]  /*54f0*/  LOP3.LUT P0, RZ, R3, 0xff, RZ, 0xc0, !PT ;  /* 0x000000ff03ff7812 */ /* 0x000fe2000780c0ff */
[----:B------:R-:W-:-:S12]  /*5500*/  IMAD.MOV.U32 R90, RZ, RZ, R0 ;  /* 0x000000ffff5a7224 */ /* 0x000fd800078e0000 */
[----:B------:R-:W-:Y:S05]  /*5510*/  @P0 BRA `(.L_x_162) ;  /* 0xffffffb800980947 */ /* 0x000fea000383ffff */
[----:B------:R-:W-:Y:S05]  /*5520*/  EXIT ;  /* 0x000000000000794d */ /* 0x000fea0003800000 */
.L_x_3:
[----:B0-----:R-:W-:Y:S01]  /*5530*/  ULDC.64 UR4, c[0x0][0x650] ;  /* 0x0001940000047ab9 */ /* 0x001fe20000000a00 */
        /* <DEDUP_REMOVED lines=25> */
.L_x_164:
[--C-:B------:R-:W-:Y:S01]  /*56d0*/  SHF.R.U64 R12, R10, R14, R11.reuse ;  /* 0x0000000e0a0c7219 */ /* 0x100fe2000000120b */
[----:B------:R-:W0:Y:S01]  /*56e0*/  LDC R22, c[0x0][0x618] ;  /* 0x00018600ff167b82 */ /* 0x000e220000000800 */
[----:B------:R-:W-:Y:S01]  /*56f0*/  I2FP.F32.U32 R6, R4 ;  /* 0x0000000400067245 */ /* 0x000fe20000201000 */
[----:B------:R-:W-:Y:S01]  /*5700*/  ULDC UR4, c[0x0][0x150] ;  /* 0x0000540000047ab9 */ /* 0x000fe20000000800 */
[----:B------:R-:W-:Y:S02]  /*5710*/  SHF.R.U32.HI R5, RZ, R14, R11 ;  /* 0x0000000eff057219 */ /* 0x000fe4000001160b */
[----:B------:R-:W-:Y:S01]  /*5720*/  IADD3 R9, P0, RZ, -R12, RZ ;  /* 0x8000000cff097210 */ /* 0x000fe20007f1e0ff */
[----:B------:R-:W-:Y:S01]  /*5730*/  FMUL R11, R6, UR4 ;  /* 0x00000004060b7c20 */ /* 0x000fe20008400000 */
[----:B------:R-:W-:Y:S01]  /*5740*/  ULDC UR4, c[0x0][0x154] ;  /* 0x0000550000047ab9 */ /* 0x000fe20000000800 */
[----:B------:R-:W1:Y:S02]  /*5750*/  LDC.64 R24, c[0x0][0x640] ;  /* 0x00019000ff187b82 */ /* 0x000e640000000a00 */
[----:B------:R-:W-:-:S02]  /*5760*/  IMAD.X R5, RZ, RZ, ~R5, P0 ;  /* 0x000000ffff057224 */ /* 0x000fc400000e0e05 */
[----:B------:R-:W2:Y:S01]  /*5770*/  F2I.U32.TRUNC.NTZ R11, R11 ;  /* 0x0000000b000b7305 */ /* 0x000ea2000020f000 */
[----:B------:R-:W-:-:S03]  /*5780*/  IMAD.WIDE.U32 R6, R9, R20, R16 ;  /* 0x0000001409067225 */ /* 0x000fc600078e0010 */
[----:B------:R-:W3:Y:S01]  /*5790*/  LDC R13, c[0x0][0x144] ;  /* 0x00005100ff0d7b82 */ /* 0x000ee20000000800 */
[----:B------:R-:W-:-:S04]  /*57a0*/  IMAD R8, R5, R20, RZ ;  /* 0x0000001405087224 */ /* 0x000fc800078e02ff */
[----:B------:R-:W-:Y:S02]  /*57b0*/  IMAD R5, R9, R21, R8 ;  /* 0x0000001509057224 */ /* 0x000fe400078e0208 */
[----:B------:R-:W-:Y:S01]  /*57c0*/  IMAD.MOV.U32 R8, RZ, RZ, -0x1 ;  /* 0xffffffffff087424 */ /* 0x000fe200078e00ff */
[----:B------:R-:W4:Y:S01]  /*57d0*/  LDC R14, c[0x0][0x608] ;  /* 0x00018200ff0e7b82 */ /* 0x000f220000000800 */
[----:B------:R-:W-:Y:S01]  /*57e0*/  IMAD.IADD R5, R7, 0x1, R5 ;  /* 0x0000000107057824 */ /* 0x000fe200078e0205 */
[----:B------:R-:W-:-:S04]  /*57f0*/  I2FP.F32.U32 R7, R3 ;  /* 0x0000000300077245 */ /* 0x000fc80000201000 */
[-C--:B0-----:R-:W-:Y:S01]  /*5800*/  SHF.R.U64 R10, R6, R22.reuse, R5 ;  /* 0x00000016060a7219 */ /* 0x081fe20000001205 */
[----:B--2---:R-:W-:Y:S01]  /*5810*/  IMAD.MOV R6, RZ, RZ, -R11 ;  /* 0x000000ffff067224 */ /* 0x004fe200078e0a0b */
[----:B------:R-:W0:Y:S01]  /*5820*/  LDC R9, c[0x0][0x658] ;  /* 0x00019600ff097b82 */ /* 0x000e220000000800 */
[----:B-1----:R-:W-:Y:S01]  /*5830*/  ISETP.NE.U32.AND P0, PT, R24, RZ, PT ;  /* 0x000000ff1800720c */ /* 0x002fe20003f05070 */
[----:B------:R-:W-:Y:S01]  /*5840*/  FMUL R7, R7, UR4 ;  /* 0x0000000407077c20 */ /* 0x000fe20008400000 */
[----:B------:R-:W-:Y:S02]  /*5850*/  SHF.R.U32.HI R5, RZ, R22, R5 ;  /* 0x00000016ff057219 */ /* 0x000fe40000011605 */
[----:B------:R-:W-:-:S03]  /*5860*/  ISETP.NE.AND.EX P0, PT, R25, RZ, PT, P0 ;  /* 0x000000ff1900720c */ /* 0x000fc60003f05300 */
[----:B------:R-:W1:Y:S01]  /*5870*/  LDC R20, c[0x0][0x148] ;  /* 0x00005200ff147b82 */ /* 0x000e620000000800 */
[----:B---3--:R-:W-:Y:S02]  /*5880*/  IMAD R23, R13, R6, R4 ;  /* 0x000000060d177224 */ /* 0x008fe400078e0204 */
[----:B------:R-:W-:-:S05]  /*5890*/  IMAD.MOV.U32 R6, RZ, RZ, 0x1 ;  /* 0x00000001ff067424 */ /* 0x000fca00078e00ff */
[----:B------:R-:W2:Y:S01]  /*58a0*/  LDC R21, c[0x0][0x600] ;  /* 0x00018000ff157b82 */ /* 0x000ea20000000800 */
[-CC-:B----4-:R-:W-:Y:S02]  /*58b0*/  SHF.R.U64 R13, R10, R14.reuse, R5.reuse ;  /* 0x0000000e0a0d7219 */ /* 0x190fe40000001205 */
[----:B------:R-:W-:Y:S02]  /*58c0*/  SHF.R.U32.HI R4, RZ, R14, R5 ;  /* 0x0000000eff047219 */ /* 0x000fe40000011605 */
[----:B------:R3:W4:Y:S03]  /*58d0*/  F2I.U32.TRUNC.NTZ R14, R7 ;  /* 0x00000007000e7305 */ /* 0x000726000020f000 */
[----:B------:R-:W1:Y:S01]  /*58e0*/  LDC R26, c[0x0][0x648] ;  /* 0x00019200ff1a7b82 */ /* 0x000e620000000800 */
[-C--:B0-----:R-:W-:Y:S02]  /*58f0*/  SHF.R.U64 R15, R13, R9.reuse, R4 ;  /* 0x000000090d0f7219 */ /* 0x081fe40000001204 */
[----:B------:R-:W-:-:S02]  /*5900*/  SHF.L.U32 R8, R8, R9, RZ ;  /* 0x0000000908087219 */ /* 0x000fc400000006ff */
[-C--:B------:R-:W-:Y:S01]  /*5910*/  SHF.R.U32.HI R5, RZ, R9.reuse, R4 ;  /* 0x00000009ff057219 */ /* 0x080fe20000011604 */
[----:B------:R-:W-:Y:S01]  /*5920*/  IMAD.MOV.U32 R4, RZ, RZ, R15 ;  /* 0x000000ffff047224 */ /* 0x000fe200078e000f */
[----:B------:R-:W-:Y:S01]  /*5930*/  SHF.L.U32 R22, R6, R9, RZ ;  /* 0x0000000906167219 */ /* 0x000fe200000006ff */
[----:B------:R-:W0:Y:S01]  /*5940*/  LDC R27, c[0x0][0x638] ;  /* 0x00018e00ff1b7b82 */ /* 0x000e220000000800 */
[----:B------:R-:W-:-:S07]  /*5950*/  LOP3.LUT R28, RZ, R8, RZ, 0x33, !PT ;  /* 0x00000008ff1c7212 */ /* 0x000fce00078e33ff */
        /* <DEDUP_REMOVED lines=12> */
.L_x_165:
[----:B------:R-:W-:Y:S01]  /*5a20*/  ISETP.NE.AND P0, PT, R2, 0x1, PT ;  /* 0x000000010200780c */ /* 0x000fe20003f05270 */
[----:B--2---:R-:W-:Y:S01]  /*5a30*/  VIADD R7, R21, 0xffffffff ;  /* 0xffffffff15077836 */ /* 0x004fe20000000000 */
[----:B-1----:R-:W-:Y:S01]  /*5a40*/  SHF.R.U64 R5, R4, R26, R5 ;  /* 0x0000001a04057219 */ /* 0x002fe20000001205 */
[----:B------:R-:W-:Y:S01]  /*5a50*/  IMAD.MOV R14, RZ, RZ, -R14 ;  /* 0x000000ffff0e7224 */ /* 0x000fe200078e0a0e */
[----:B------:R-:W-:Y:S01]  /*5a60*/  LOP3.LUT R4, R13, R28, RZ, 0xc0, !PT ;  /* 0x0000001c0d047212 */ /* 0x000fe200078ec0ff */
[----:B------:R-:W-:Y:S01]  /*5a70*/  IMAD.MOV.U32 R8, RZ, RZ, R12 ;  /* 0x000000ffff087224 */ /* 0x000fe200078e000c */
[----:B------:R-:W-:Y:S01]  /*5a80*/  LOP3.LUT R10, R10, R7, RZ, 0xc0, !PT ;  /* 0x000000070a0a7212 */ /* 0x000fe200078ec0ff */
[----:B------:R-:W-:Y:S02]  /*5a90*/  IMAD.MOV R6, RZ, RZ, -R5 ;  /* 0x000000ffff067224 */ /* 0x000fe400078e0a05 */
[----:B------:R-:W-:-:S04]  /*5aa0*/  IMAD R4, R22, R5, R4 ;  /* 0x0000000516047224 */ /* 0x000fc800078e0204 */
[----:B------:R-:W-:Y:S02]  /*5ab0*/  @P0 IMAD R23, R20, R14, R3 ;  /* 0x0000000e14170224 */ /* 0x000fe400078e0203 */
[----:B0-----:R-:W-:Y:S02]  /*5ac0*/  IMAD R3, R6, R27, R15 ;  /* 0x0000001b06037224 */ /* 0x001fe400078e020f */
[----:B------:R-:W-:Y:S02]  /*5ad0*/  IMAD R7, R4, R29, R23 ;  /* 0x0000001d04077224 */ /* 0x000fe400078e0217 */
[----:B------:R-:W-:Y:S02]  /*5ae0*/  IMAD R4, R3, R21, R10 ;  /* 0x0000001503047224 */ /* 0x000fe400078e020a */
[----:B------:R-:W-:-:S03]  /*5af0*/  IMAD.MOV.U32 R6, RZ, RZ, 0x1 ;  /* 0x00000001ff067424 */ /* 0x000fc600078e00ff */
[----:B------:R-:W-:Y:S02]  /*5b00*/  SEL R9, R4, R7, !P0 ;  /* 0x0000000704097207 */ /* 0x000fe40004000000 */
[----:B------:R-:W-:-:S07]  /*5b10*/  SEL R7, R7, R4, !P0 ;  /* 0x0000000407077207 */ /* 0x000fce0004000000 */
.L_x_163:
[----:B------:R-:W-:-:S08]  /*5b20*/  NOP ;  /* 0x0000000000007918 */ /* 0x000fd00000000000 */
[----:B------:R-:W0:-:S00]  /*5b30*/  USETMAXREG.DEALLOC.CTAPOOL 0x28 ;  /* 0x00000028000079c8 */ /* 0x000e0000080e0500 */
[----:B0-----:R-:W-:-:S13]  /*5b40*/  ISETP.NE.AND P0, PT, R0, RZ, PT ;  /* 0x000000ff0000720c */ /* 0x001fda0003f05270 */
[----:B------:R-:W-:Y:S05]  /*5b50*/  @P0 EXIT ;  /* 0x000000000000094d */ /* 0x000fea0003800000 */
[----:B------:R-:W-:Y:S01]  /*5b60*/  LOP3.LUT P0, RZ, R6, 0xff, RZ, 0xc0, !PT ;  /* 0x000000ff06ff7812 */ /* 0x000fe2000780c0ff */
[----:B------:R-:W-:Y:S02]  /*5b70*/  IMAD.MOV.U32 R0, RZ, RZ, 0x1 ;  /* 0x00000001ff007424 */ /* 0x000fe400078e00ff */
[----:B------:R-:W-:-:S10]  /*5b80*/  IMAD.MOV.U32 R12, RZ, RZ, RZ ;  /* 0x000000ffff0c7224 */ /* 0x000fd400078e00ff */
[----:B------:R-:W-:Y:S05]  /*5b90*/  @!P0 BRA `(.L_x_166) ;  /* 0x0000000c00308947 */ /* 0x000fea0003800000 */
[----:B------:R-:W0:Y:S01]  /*5ba0*/  LDC R0, c[0x0][0x28c] ;  /* 0x0000a300ff007b82 */ /* 0x000e220000000800 */
[----:B------:R-:W-:Y:S01]  /*5bb0*/  ULDC UR5, c[0x0][0x600] ;  /* 0x0001800000057ab9 */ /* 0x000fe20000000800 */
[----:B------:R-:W-:Y:S01]  /*5bc0*/  ULDC UR4, c[0x0][0xc] ;  /* 0x0000030000047ab9 */ /* 0x000fe20000000800 */
[----:B------:R-:W-:Y:S01]  /*5bd0*/  UIADD3 UR16, UR5, -0x1, URZ ;  /* 0xffffffff05107890 */ /* 0x000fe2000fffe03f */
[C---:B------:R-:W-:Y:S01]  /*5be0*/  LOP3.LUT P2, RZ, R18.reuse, 0x7f, RZ, 0xc0, !PT ;  /* 0x0000007f12ff7812 */ /* 0x040fe2000784c0ff */
[----:B------:R-:W-:Y:S01]  /*5bf0*/  ULDC UR6, c[0x0][0x658] ;  /* 0x0001960000067ab9 */ /* 0x000fe20000000800 */
[----:B------:R-:W-:Y:S01]  /*5c00*/  ULDC UR5, c[0x0][0x10] ;  /* 0x0000040000057ab9 */ /* 0x000fe20000000800 */
[----:B------:R-:W-:Y:S01]  /*5c10*/  UMOV UR7, 0xffffffff ;  /* 0xffffffff00077882 */ /* 0x000fe20000000000 */
[----:B------:R-:W-:Y:S01]  /*5c20*/  UMOV UR8, 0x1 ;  /* 0x0000000100087882 */ /* 0x000fe20000000000 */
[----:B------:R-:W-:Y:S01]  /*5c30*/  UIMAD.WIDE.U32 UR4, UR4, UR5, URZ ;  /* 0x00000005040472a5 */ /* 0x000fe2000f8e003f */
[----:B------:R-:W-:Y:S01]  /*5c40*/  LOP3.LUT P0, RZ, R18, 0x1f, RZ, 0xc0, !PT ;  /* 0x0000001f12ff7812 */ /* 0x000fe2000780c0ff */
[----:B------:R-:W-:Y:S01]  /*5c50*/  USHF.L.U32 UR7, UR7, UR6, URZ ;  /* 0x0000000607077299 */ /* 0x000fe2000800063f */
[----:B------:R-:W-:Y:S01]  /*5c60*/  BSSY B0, `(.L_x_166) ;  /* 0x00000bf000007945 */ /* 0x000fe20003800000 */
[----:B------:R-:W-:Y:S01]  /*5c70*/  USHF.L.U32 UR18, UR8, UR6, URZ ;  /* 0x0000000608127299 */ /* 0x000fe2000800063f */
[----:B------:R-:W-:Y:S01]  /*5c80*/  IMAD.MOV.U32 R13, RZ, RZ, 0x1 ;  /* 0x00000001ff0d7424 */ /* 0x000fe200078e00ff */
[----:B------:R-:W-:Y:S01]  /*5c90*/  LOP3.LUT R11, R19, 0x2, RZ, 0xfc, !PT ;  /* 0x00000002130b7812 */ /* 0x000fe200078efcff */
[----:B------:R-:W-:Y:S01]  /*5ca0*/  ULDC UR6, c[0x0][0x14] ;  /* 0x0000050000067ab9 */ /* 0x000fe20000000800 */
[----:B------:R-:W-:Y:S01]  /*5cb0*/  PLOP3.LUT P0, PT, P0, P2, PT, 0x8a, 0x0 ;  /* 0x000000000000781c */ /* 0x000fe20000705172 */
[----:B------:R-:W-:Y:S01]  /*5cc0*/  UIMAD.WIDE.U32 UR20, UR4, UR6, URZ ;  /* 0x00000006041472a5 */ /* 0x000fe2000f8e003f */
[----:B------:R-:W-:Y:S01]  /*5cd0*/  IMAD.MOV.U32 R12, RZ, RZ, RZ ;  /* 0x000000ffff0c7224 */ /* 0x000fe200078e00ff */
[----:B------:R-:W-:-:S02]  /*5ce0*/  UIMAD UR13, UR5, UR6, URZ ;  /* 0x00000006050d72a4 */ /* 0x000fc4000f8e023f */
[----:B------:R-:W-:Y:S01]  /*5cf0*/  ULOP3.LUT UR17, URZ, UR7, URZ, 0x33, !UPT ;  /* 0x000000073f117292 */ /* 0x000fe2000f8e333f */
[----:B0-----:R-:W-:Y:S01]  /*5d00*/  VIADD R0, R0, 0x3f ;  /* 0x0000003f00007836 */ /* 0x001fe20000000000 */
[----:B------:R-:W-:Y:S01]  /*5d10*/  UIADD3 UR13, UR21, UR13, URZ ;  /* 0x0000000d150d7290 */ /* 0x000fe2000fffe03f */
[----:B------:R-:W-:-:S03]  /*5d20*/  ULDC.64 UR22, c[0x0][0x198] ;  /* 0x0000660000167ab9 */ /* 0x000fc60000000a00 */
[----:B------:R-:W-:-:S04]  /*5d30*/  SHF.R.S32.HI R3, RZ, 0x1f, R0 ;  /* 0x0000001fff037819 */ /* 0x000fc80000011400 */
[----:B------:R-:W-:Y:S01]  /*5d40*/  LEA.HI R3, R3, R0, RZ, 0x6 ;  /* 0x0000000003037211 */ /* 0x000fe200078f30ff */
[----:B------:R-:W-:-:S03]  /*5d50*/  IMAD.MOV.U32 R0, RZ, RZ, 0x1 ;  /* 0x00000001ff007424 */ /* 0x000fc600078e00ff */
[----:B------:R-:W-:-:S05]  /*5d60*/  SHF.R.S32.HI R3, RZ, 0x6, R3 ;  /* 0x00000006ff037819 */ /* 0x000fca0000011403 */
[----:B------:R-:W-:-:S07]  /*5d70*/  VIADD R10, R3, 0x1 ;  /* 0x00000001030a7836 */ /* 0x000fce0000000000 */
.L_x_178:
[----:B------:R-:W-:-:S03]  /*5d80*/  UMOV UR4, 0xffffffff ;  /* 0xffffffff00047882 */ /* 0x000fc60000000000 */
[----:B------:R-:W-:Y:S05]  /*5d90*/  BRA.DIV UR4, `(.L_x_167) ;  /* 0x0000001204047947 */ /* 0x000fea000b800000 */
[----:B------:R-:W-:-:S13]  /*5da0*/  ELECT P6, URZ, PT ;  /* 0x00000000003f782f */ /* 0x000fda00038c0000 */
.L_x_192:
[----:B------:R-:W0:Y:S01]  /*5db0*/  LDC R4, c[0x0][0x28c] ;  /* 0x0000a300ff047b82 */ /* 0x000e220000000800 */
[----:B------:R-:W-:Y:S01]  /*5dc0*/  BSSY B1, `(.L_x_168) ;  /* 0x0000035000017945 */ /* 0x000fe20003800000 */
[----:B0-----:R-:W-:-:S13]  /*5dd0*/  ISETP.LT.OR P6, PT, R4, 0x1, !P6 ;  /* 0x000000010400780c */ /* 0x001fda00077c1670 */
[----:B------:R-:W-:Y:S05]  /*5de0*/  @P6 BRA `(.L_x_169) ;  /* 0x0000000000c86947 */ /* 0x000fea0003800000 */
[----:B------:R-:W-:Y:S02]  /*5df0*/  IMAD.SHL.U32 R15, R9, 0x80, RZ ;  /* 0x00000080090f7824 */ /* 0x000fe400078e00ff */
[----:B------:R-:W-:Y:S02]  /*5e00*/  IMAD.SHL.U32 R18, R7, 0x80, RZ ;  /* 0x0000008007127824 */ /* 0x000fe400078e00ff */
[----:B------:R-:W-:Y:S02]  /*5e10*/  IMAD.MOV.U32 R20, RZ, RZ, RZ ;  /* 0x000000ffff147224 */ /* 0x000fe400078e00ff */
[----:B------:R-:W-:Y:S02]  /*5e20*/  IMAD.MOV.U32 R4, RZ, RZ, R10 ;  /* 0x000000ffff047224 */ /* 0x000fe400078e000a */
[----:B------:R-:W-:Y:S02]  /*5e30*/  IMAD.MOV.U32 R5, RZ, RZ, R0 ;  /* 0x000000ffff057224 */ /* 0x000fe400078e0000 */
[----:B------:R-:W-:-:S07]  /*5e40*/  IMAD.MOV.U32 R6, RZ, RZ, R12 ;  /* 0x000000ffff067224 */ /* 0x000fce00078e000c */
.L_x_173:
[----:B------:R-:W0:Y:S01]  /*5e50*/  S2R R14, SR_CgaCtaId ;  /* 0x00000000000e7919 */ /* 0x000e220000008800 */
[----:B------:R-:W-:Y:S01]  /*5e60*/  MOV R7, 0x400 ;  /* 0x0000040000077802 */ /* 0x000fe20000000f00 */
[----:B------:R-:W1:Y:S03]  /*5e70*/  @!P2 LDC R9, c[0x0][0x500] ;  /* 0x00014000ff09ab82 */ /* 0x000e660000000800 */
[----:B0-----:R-:W-:Y:S02]  /*5e80*/  LEA R21, R14, R7, 0x18 ;  /* 0x000000070e157211 */ /* 0x001fe400078ec0ff */
[----:B------:R-:W-:-:S03]  /*5e90*/  SHF.L.U32 R7, R5, 0x1f, RZ ;  /* 0x0000001f05077819 */ /* 0x000fc600000006ff */
[----:B------:R-:W-:-:S04]  /*5ea0*/  IMAD R14, R6, 0x8, R21 ;  /* 0x00000008060e7824 */ /* 0x000fc800078e0215 */
[----:B------:R-:W0:Y:S02]  /*5eb0*/  SYNCS.PHASECHK.TRANS64.TRYWAIT P1, [R14+URZ+0x38], R7 ;  /* 0x000038070e0075a7 */ /* 0x000e24000802017f */
[----:B01----:R-:W-:Y:S05]  /*5ec0*/  @!P1 BRA `(.L_x_170) ;  /* 0x0000000c00d89947 */ /* 0x003fea0003800000 */
.L_x_193:
[----:B0-----:R-:W-:Y:S01]  /*5ed0*/  PRMT R7, R11, 0x9910, RZ ;  /* 0x000099100b077816 */ /* 0x001fe200000000ff */
[----:B------:R0:W-:Y:S03]  /*5ee0*/  @!P2 SYNCS.ARRIVE.TRANS64 RZ, [R14+URZ], R9 ;  /* 0x000000090effa9a7 */ /* 0x0001e6000800003f */
[----:B------:R-:W-:-:S13]  /*5ef0*/  ISETP.NE.AND P1, PT, R7, 0x2, PT ;  /* 0x000000020700780c */ /* 0x000fda0003f25270 */
[----:B0-----:R-:W-:Y:S05]  /*5f00*/  @P1 BRA `(.L_x_171) ;  /* 0x0000000000041947 */ /* 0x001fea0003800000 */
[----:B------:R-:W-:Y:S01]  /*5f10*/  BPT.TRAP 0x1 ;  /* 0x000000040000795c */ /* 0x000fe20000300000 */
.L_x_171:
[----:B------:R-:W-:Y:S05]  /*5f20*/  @P0 BRA `(.L_x_172) ;  /* 0x0000000000040947 */ /* 0x000fea0003800000 */
[----:B------:R-:W-:Y:S01]  /*5f30*/  BPT.TRAP 0x1 ;  /* 0x000000040000795c */ /* 0x000fe20000300000 */
.L_x_172:
[----:B------:R-:W-:Y:S01]  /*5f40*/  IMAD R21, R6, 0x2000, R21 ;  /* 0x0000200006157824 */ /* 0x000fe200078e0215 */
[----:B------:R-:W-:Y:S01]  /*5f50*/  R2UR UR9, R14 ;  /* 0x000000000e0972ca */ /* 0x000fe200000e0000 */
[----:B------:R-:W-:Y:S01]  /*5f60*/  VIADD R4, R4, 0xffffffff ;  /* 0xffffffff04047836 */ /* 0x000fe20000000000 */
[----:B------:R-:W-:Y:S01]  /*5f70*/  UIADD3 UR4, UP0, UR22, 0xf0, URZ ;  /* 0x000000f016047890 */ /* 0x000fe2000ff1e03f */
[----:B------:R-:W-:Y:S01]  /*5f80*/  R2UR UR11, R18 ;  /* 0x00000000120b72ca */ /* 0x000fe200000e0000 */
[----:B------:R-:W-:Y:S01]  /*5f90*/  UIADD3 UR24, UP1, UR22, 0x1f0, URZ ;  /* 0x000001f016187890 */ /* 0x000fe2000ff3e03f */
[----:B------:R-:W-:Y:S01]  /*5fa0*/  R2UR UR8, R21 ;  /* 0x00000000150872ca */ /* 0x000fe200000e0000 */
[----:B------:R-:W-:Y:S01]  /*5fb0*/  UIADD3.X UR5, URZ, UR23, URZ, UP0, !UPT ;  /* 0x000000173f057290 */ /* 0x000fe200087fe43f */
[----:B------:R-:W-:Y:S01]  /*5fc0*/  R2UR UR10, R20 ;  /* 0x00000000140a72ca */ /* 0x000fe200000e0000 */
[----:B------:R-:W-:Y:S01]  /*5fd0*/  VIADD R6, R6, 0x1 ;  /* 0x0000000106067836 */ /* 0x000fe20000000000 */
[----:B------:R-:W-:Y:S01]  /*5fe0*/  R2UR UR12, R8 ;  /* 0x00000000080c72ca */ /* 0x000fe200000e0000 */
[----:B------:R-:W-:Y:S01]  /*5ff0*/  UIADD3.X UR25, URZ, UR23, URZ, UP1, !UPT ;  /* 0x000000173f197290 */ /* 0x000fe20008ffe43f */
[----:B------:R-:W-:Y:S01]  /*6000*/  R2UR UR19, R15 ;  /* 0x000000000f1372ca */ /* 0x000fe200000e0000 */
[----:B------:R-:W-:Y:S01]  /*6010*/  UMOV UR6, 0x0 ;  /* 0x0000000000067882 */ /* 0x000fe20000000000 */
[----:B------:R-:W-:Y:S01]  /*6020*/  ISETP.GT.AND P3, PT, R4, 0x1, PT ;  /* 0x000000010400780c */ /* 0x000fe20003f64270 */
[----:B------:R-:W-:Y:S01]  /*6030*/  UMOV UR7, 0x10000000 ;  /* 0x1000000000077882 */ /* 0x000fe20000000000 */
[----:B------:R-:W-:Y:S01]  /*6040*/  ISETP.NE.AND P1, PT, R6, 0x7, PT ;  /* 0x000000070600780c */ /* 0x000fe20003f25270 */
[----:B------:R-:W-:-:S02]  /*6050*/  VIADD R20, R20, 0x40 ;  /* 0x0000004014147836 */ /* 0x000fc40000000000 */
[----:B------:R-:W-:Y:S01]  /*6060*/  UIADD3 UR14, UR8, 0x180, URZ ;  /* 0x00000180080e7890 */ /* 0x000fe2000fffe03f */
[----:B------:R-:W-:Y:S01]  /*6070*/  SEL R14, RZ, 0x1, P1 ;  /* 0x00000001ff0e7807 */ /* 0x000fe20000800000 */
[----:B------:R-:W-:Y:S01]  /*6080*/  UIADD3 UR15, UR8, 0xe180, URZ ;  /* 0x0000e180080f7890 */ /* 0x000fe2000fffe03f */
[----:B------:R-:W-:Y:S02]  /*6090*/  SEL R6, R6, RZ, P1 ;  /* 0x000000ff06067207 */ /* 0x000fe40000800000 */
[----:B------:R-:W-:Y:S02]  /*60a0*/  LOP3.LUT R5, R5, R14, RZ, 0x3c, !PT ;  /* 0x0000000e05057212 */ /* 0x000fe400078e3cff */
[----:B------:R-:W-:Y:S02]  /*60b0*/  UMOV UR8, UR14 ;  /* 0x0000000e00087c82 */ /* 0x000fe40008000000 */
[----:B------:R0:W-:Y:S02]  /*60c0*/  UTMALDG.3D [UR8], [UR4], desc[UR6] ;  /* 0x00000608040075b4 */ /* 0x0001e40008011000 */
[----:B0-----:R-:W-:Y:S01]  /*60d0*/  UMOV UR8, UR15 ;  /* 0x0000000f00087c82 */ /* 0x001fe20008000000 */
[----:B------:R-:W-:-:S02]  /*60e0*/  UMOV UR11, UR19 ;  /* 0x00000013000b7c82 */ /* 0x000fc40008000000 */
[----:B------:R0:W-:Y:S02]  /*60f0*/  UTMALDG.3D [UR8], [UR24], desc[UR6] ;  /* 0x00000608180075b4 */ /* 0x0001e40008011000 */
[----:B0-----:R-:W-:Y:S05]  /*6100*/  @P3 BRA `(.L_x_173) ;  /* 0xfffffffc00503947 */ /* 0x001fea000383ffff */
.L_x_169:
[----:B------:R-:W-:Y:S05]  /*6110*/  BSYNC B1 ;  /* 0x0000000000017941 */ /* 0x000fea0003800000 */
.L_x_168:
[----:B------:R-:W-:Y:S01]  /*6120*/  LOP3.LUT P4, RZ, R13, 0xff, RZ, 0xc0, !PT ;  /* 0x000000ff0dff7812 */ /* 0x000fe2000788c0ff */
[C---:B------:R-:W-:Y:S01]  /*6130*/  IMAD.IADD R12, R3.reuse, 0x1, R12 ;  /* 0x00000001030c7824 */ /* 0x040fe200078e020c */
[----:B------:R-:W-:Y:S01]  /*6140*/  ULDC.64 UR4, c[0x0][0x650] ;  /* 0x0001940000047ab9 */ /* 0x000fe20000000a00 */
[C---:B------:R-:W-:Y:S01]  /*6150*/  ISETP.GE.U32.AND P3, PT, R3.reuse, 0x7, PT ;  /* 0x000000070300780c */ /* 0x040fe20003f66070 */
[----:B------:R-:W-:Y:S01]  /*6160*/  BSSY B1, `(.L_x_174) ;  /* 0x000006c000017945 */ /* 0x000fe20003800000 */
[C---:B------:R-:W-:Y:S01]  /*6170*/  IMAD.WIDE.U32 R4, R12.reuse, 0x24924925, RZ ;  /* 0x249249250c047825 */ /* 0x040fe200078e00ff */
[C---:B------:R-:W-:Y:S02]  /*6180*/  ISETP.GT.U32.AND P1, PT, R12.reuse, 0x6, PT ;  /* 0x000000060c00780c */ /* 0x040fe40003f24070 */
[----:B------:R-:W-:Y:S01]  /*6190*/  PRMT R13, RZ, 0x7610, R13 ;  /* 0x00007610ff0d7816 */ /* 0x000fe2000000000d */
[----:B------:R-:W-:Y:S01]  /*61a0*/  IMAD.IADD R4, R12, 0x1, -R5 ;  /* 0x000000010c047824 */ /* 0x000fe200078e0a05 */
[----:B------:R-:W-:Y:S01]  /*61b0*/  ISETP.LT.U32.AND P1, PT, R3, 0x7, P1 ;  /* 0x000000070300780c */ /* 0x000fe20000f21070 */
[----:B------:R-:W-:-:S02]  /*61c0*/  IMAD.MOV.U32 R9, RZ, RZ, -0x1 ;  /* 0xffffffffff097424 */ /* 0x000fc400078e00ff */
[----:B------:R-:W0:Y:S01]  /*61d0*/  @P4 S2R R7, SR_CgaCtaId ;  /* 0x0000000000074919 */ /* 0x000e220000008800 */
[----:B------:R-:W-:Y:S01]  /*61e0*/  @P4 MOV R6, 0x400 ;  /* 0x0000040000064802 */ /* 0x000fe20000000f00 */
[----:B------:R-:W-:Y:S01]  /*61f0*/  IMAD.MOV.U32 R8, RZ, RZ, -0x1 ;  /* 0xffffffffff087424 */ /* 0x000fe200078e00ff */
[----:B------:R-:W-:-:S04]  /*6200*/  LEA.HI R4, R4, R5, RZ, 0x1f ;  /* 0x0000000504047211 */ /* 0x000fc800078ff8ff */
[--C-:B------:R-:W-:Y:S02]  /*6210*/  SHF.R.U32.HI R5, RZ, 0x2, R4.reuse ;  /* 0x00000002ff057819 */ /* 0x100fe40000011604 */
[----:B------:R-:W-:-:S03]  /*6220*/  PRMT R4, RZ, 0x7610, R4 ;  /* 0x00007610ff047816 */ /* 0x000fc60000000004 */
[----:B------:R-:W-:Y:S01]  /*6230*/  IMAD R12, R5, -0x7, R12 ;  /* 0xfffffff9050c7824 */ /* 0x000fe200078e020c */
[----:B0-----:R-:W-:Y:S02]  /*6240*/  @P4 LEA R6, R7, R6, 0x18 ;  /* 0x0000000607064211 */ /* 0x001fe400078ec0ff */
[----:B------:R-:W-:Y:S02]  /*6250*/  SEL R7, RZ, 0x1, !P1 ;  /* 0x00000001ff077807 */ /* 0x000fe40004800000 */
[----:B------:R-:W-:Y:S01]  /*6260*/  IADD3 R16, P1, R16, UR20, RZ ;  /* 0x0000001410107c10 */ /* 0x000fe2000ff3e0ff */
[----:B------:R0:W-:Y:S01]  /*6270*/  @P4 SYNCS.ARRIVE.TRANS64.A1T0 RZ, [R6+URZ+0x88], RZ ;  /* 0x000088ff06ff49a7 */ /* 0x0001e2000810003f */
[----:B------:R-:W-:Y:S01]  /*6280*/  LOP3.LUT R0, R0, R7, RZ, 0x3c, !PT ;  /* 0x0000000700007212 */ /* 0x000fe200078e3cff */
[----:B------:R-:W-:Y:S01]  /*6290*/  IMAD.MOV.U32 R7, RZ, RZ, -0x1 ;  /* 0xffffffffff077424 */ /* 0x000fe200078e00ff */
[----:B------:R-:W-:Y:S02]  /*62a0*/  IADD3.X R17, R17, UR13, RZ, P1, !PT ;  /* 0x0000000d11117c10 */ /* 0x000fe40008ffe4ff */
[----:B------:R-:W-:-:S02]  /*62b0*/  ISETP.GE.U32.AND P1, PT, R16, UR4, PT ;  /* 0x0000000410007c0c */ /* 0x000fc4000bf26070 */
[----:B------:R-:W-:Y:S02]  /*62c0*/  @P3 LOP3.LUT R0, R0, 0x1, R5, 0x78, !PT ;  /* 0x0000000100003812 */ /* 0x000fe400078e7805 */
[----:B------:R-:W-:-:S13]  /*62d0*/  ISETP.GE.U32.AND.EX P1, PT, R17, UR5, PT, P1 ;  /* 0x0000000511007c0c */ /* 0x000fda000bf26110 */
[----:B0-----:R-:W-:Y:S05]  /*62e0*/  @P1 BRA `(.L_x_175) ;  /* 0x00000004004c1947 */ /* 0x001fea0003800000 */
[----:B------:R-:W-:Y:S01]  /*62f0*/  ULDC.64 UR4, c[0x0][0x628] ;  /* 0x00018a0000047ab9 */ /* 0x000fe20000000a00 */
[----:B------:R-:W0:Y:S01]  /*6300*/  S2R R15, SR_CTAID.X ;  /* 0x00000000000f7919 */ /* 0x000e220000002500 */
[----:B------:R-:W-:Y:S01]  /*6310*/  ISETP.NE.U32.AND P1, PT, RZ, UR4, PT ;  /* 0x00000004ff007c0c */ /* 0x000fe2000bf25070 */
[----:B------:R-:W-:Y:S01]  /*6320*/  ULDC UR7, c[0x0][0x630] ;  /* 0x00018c0000077ab9 */ /* 0x000fe20000000800 */
[----:B------:R-:W-:Y:S01]  /*6330*/  IMAD.MOV.U32 R4, RZ, RZ, R16 ;  /* 0x000000ffff047224 */ /* 0x000fe200078e0010 */
[----:B------:R-:W1:Y:S01]  /*6340*/  S2R R14, SR_CTAID.Y ;  /* 0x00000000000e7919 */ /* 0x000e620000002600 */
[----:B------:R-:W-:Y:S01]  /*6350*/  ISETP.NE.AND.EX P1, PT, RZ, UR5, PT, P1 ;  /* 0x00000005ff007c0c */ /* 0x000fe2000bf25310 */
[----:B------:R-:W-:-:S12]  /*6360*/  IMAD.MOV.U32 R5, RZ, RZ, R17 ;  /* 0x000000ffff057224 */ /* 0x000fd800078e0011 */
[----:B------:R-:W-:Y:S05]  /*6370*/  @!P1 BRA `(.L_x_176) ;  /* 0x0000000000289947 */ /* 0x000fea0003800000 */
[----:B------:R-:W-:Y:S02]  /*6380*/  ULDC UR6, c[0x0][0x634] ;  /* 0x00018d0000067ab9 */ /* 0x000fe40000000800 */
[----:B------:R-:W-:-:S05]  /*6390*/  IADD3 R9, P1, R16, UR6, RZ ;  /* 0x0000000610097c10 */ /* 0x000fca000ff3e0ff */
[----:B------:R-:W-:-:S04]  /*63a0*/  IMAD.X R21, RZ, RZ, R17, P1 ;  /* 0x000000ffff157224 */ /* 0x000fc800008e0611 */
[----:B------:R-:W-:-:S04]  /*63b0*/  IMAD.WIDE.U32 R6, R21, UR4, RZ ;  /* 0x0000000415067c25 */ /* 0x000fc8000f8e00ff */
[----:B------:R-:W-:-:S04]  /*63c0*/  IMAD.WIDE.U32 R6, P1, R9, UR5, R6 ;  /* 0x0000000509067c25 */ /* 0x000fc8000f820006 */
[----:B------:R-:W-:-:S04]  /*63d0*/  IMAD.WIDE.U32 R8, R9, UR4, RZ ;  /* 0x0000000409087c25 */ /* 0x000fc8000f8e00ff */
[----:B------:R-:W-:Y:S01]  /*63e0*/  IMAD.X R5, RZ, RZ, RZ, P1 ;  /* 0x000000ffff057224 */ /* 0x000fe200008e06ff */
[----:B------:R-:W-:Y:S01]  /*63f0*/  IADD3 RZ, P1, R9, R6, RZ ;  /* 0x0000000609ff7210 */ /* 0x000fe20007f3e0ff */
[----:B------:R-:W-:-:S04]  /*6400*/  IMAD.MOV.U32 R4, RZ, RZ, R7 ;  /* 0x000000ffff047224 */ /* 0x000fc800078e0007 */
[----:B------:R-:W-:-:S08]  /*6410*/  IMAD.WIDE.U32.X R4, R21, UR5, R4, P1 ;  /* 0x0000000515047c25 */ /* 0x000fd000088e0404 */
.L_x_176:
[--C-:B------:R-:W-:Y:S01]  /*6420*/  SHF.R.U64 R8, R4, UR7, R5.reuse ;  /* 0x0000000704087c19 */ /* 0x100fe20008001205 */
[----:B------:R-:W-:Y:S01]  /*6430*/  ULDC.64 UR4, c[0x0][0x620] ;  /* 0x0001880000047ab9 */ /* 0x000fe20000000a00 */
[----:B------:R-:W-:Y:S01]  /*6440*/  SHF.R.U32.HI R4, RZ, UR7, R5 ;  /* 0x00000007ff047c19 */ /* 0x000fe20008011605 */
[----:B------:R-:W2:Y:S01]  /*6450*/  LDC R24, c[0x0][0x144] ;  /* 0x00005100ff187b82 */ /* 0x000ea20000000800 */
[----:B------:R-:W-:Y:S01]  /*6460*/  IADD3 R7, P1, RZ, -R8, RZ ;  /* 0x80000008ff077210 */ /* 0x000fe20007f3e0ff */
[----:B------:R-:W-:Y:S01]  /*6470*/  ULDC.64 UR8, c[0x0][0x640] ;  /* 0x0001900000087ab9 */ /* 0x000fe20000000a00 */
[----:B0-----:R-:W-:Y:S01]  /*6480*/  I2FP.F32.U32 R9, R15 ;  /* 0x0000000f00097245 */ /* 0x001fe20000201000 */
[----:B------:R-:W-:Y:S02]  /*6490*/  ULDC UR6, c[0x0][0x608] ;  /* 0x0001820000067ab9 */ /* 0x000fe40000000800 */
[----:B------:R-:W-:Y:S01]  /*64a0*/  IMAD.X R4, RZ, RZ, ~R4, P1 ;  /* 0x000000ffff047224 */ /* 0x000fe200008e0e04 */
[----:B------:R-:W-:Y:S01]  /*64b0*/  ISETP.NE.U32.AND P1, PT, RZ, UR8, PT ;  /* 0x00000008ff007c0c */ /* 0x000fe2000bf25070 */
[----:B------:R-:W0:Y:S02]  /*64c0*/  LDC R21, c[0x0][0x148] ;  /* 0x00005200ff157b82 */ /* 0x000e240000000800 */
[----:B------:R-:W-:Y:S01]  /*64d0*/  IMAD R6, R4, UR4, RZ ;  /* 0x0000000404067c24 */ /* 0x000fe2000f8e02ff */
[----:B------:R-:W-:Y:S01]  /*64e0*/  ISETP.NE.AND.EX P1, PT, RZ, UR9, PT, P1 ;  /* 0x00000009ff007c0c */ /* 0x000fe2000bf25310 */
[----:B------:R-:W-:Y:S01]  /*64f0*/  IMAD.WIDE.U32 R4, R7, UR4, R16 ;  /* 0x0000000407047c25 */ /* 0x000fe2000f8e0010 */
[----:B------:R-:W-:-:S03]  /*6500*/  ULDC UR4, c[0x0][0x150] ;  /* 0x0000540000047ab9 */ /* 0x000fc60000000800 */
[----:B------:R-:W-:Y:S02]  /*6510*/  IMAD R7, R7, UR5, R6 ;  /* 0x0000000507077c24 */ /* 0x000fe4000f8e0206 */
[----:B------:R-:W-:Y:S01]  /*6520*/  FMUL R6, R9, UR4 ;  /* 0x0000000409067c20 */ /* 0x000fe20008400000 */
[----:B------:R-:W-:Y:S01]  /*6530*/  ULDC UR4, c[0x0][0x618] ;  /* 0x0001860000047ab9 */ /* 0x000fe20000000800 */
[----:B------:R-:W-:Y:S01]  /*6540*/  ULDC UR5, c[0x0][0x154] ;  /* 0x0000550000057ab9 */ /* 0x000fe20000000800 */
[----:B------:R-:W-:-:S03]  /*6550*/  IMAD.IADD R5, R5, 0x1, R7 ;  /* 0x0000000105057824 */ /* 0x000fc600078e0207 */
[----:B------:R-:W3:Y:S02]  /*6560*/  F2I.U32.TRUNC.NTZ R6, R6 ;  /* 0x0000000600067305 */ /* 0x000ee4000020f000 */
[----:B------:R-:W-:Y:S02]  /*6570*/  SHF.R.U64 R9, R4, UR4, R5 ;  /* 0x0000000404097c19 */ /* 0x000fe40008001205 */
[----:B-1----:R-:W-:-:S05]  /*6580*/  I2FP.F32.U32 R4, R14 ;  /* 0x0000000e00047245 */ /* 0x002fca0000201000 */
[----:B------:R-:W-:Y:S01]  /*6590*/  FMUL R22, R4, UR5 ;  /* 0x0000000504167c20 */ /* 0x000fe20008400000 */
[----:B------:R-:W-:Y:S01]  /*65a0*/  SHF.R.U32.HI R4, RZ, UR4, R5 ;  /* 0x00000004ff047c19 */ /* 0x000fe20008011605 */
[----:B------:R-:W-:-:S03]  /*65b0*/  ULDC UR4, c[0x0][0x658] ;  /* 0x0001960000047ab9 */ /* 0x000fc60000000800 */
[--C-:B------:R-:W-:Y:S01]  /*65c0*/  SHF.R.U64 R20, R9, UR6, R4.reuse ;  /* 0x0000000609147c19 */ /* 0x100fe20008001204 */
[----:B------:R-:W1:Y:S01]  /*65d0*/  F2I.U32.TRUNC.NTZ R22, R22 ;  /* 0x0000001600167305 */ /* 0x000e62000020f000 */
[----:B------:R-:W-:Y:S01]  /*65e0*/  SHF.R.U32.HI R5, RZ, UR6, R4 ;  /* 0x00000006ff057c19 */ /* 0x000fe20008011604 */
[----:B---3--:R-:W-:-:S03]  /*65f0*/  IMAD.MOV R6, RZ, RZ, -R6 ;  /* 0x000000ffff067224 */ /* 0x008fc600078e0a06 */
[----:B------:R-:W-:Y:S01]  /*6600*/  SHF.R.U64 R18, R20, UR4, R5 ;  /* 0x0000000414127c19 */ /* 0x000fe20008001205 */
[----:B--2---:R-:W-:Y:S01]  /*6610*/  IMAD R15, R24, R6, R15 ;  /* 0x00000006180f7224 */ /* 0x004fe200078e020f */
[----:B------:R-:W-:-:S03]  /*6620*/  SHF.R.U32.HI R23, RZ, UR4, R5 ;  /* 0x00000004ff177c19 */ /* 0x000fc60008011605 */
[----:B------:R-:W-:Y:S02]  /*6630*/  IMAD.MOV.U32 R4, RZ, RZ, R18 ;  /* 0x000000ffff047224 */ /* 0x000fe400078e0012 */
[----:B------:R-:W-:Y:S01]  /*6640*/  IMAD.MOV.U32 R5, RZ, RZ, R23 ;  /* 0x000000ffff057224 */ /* 0x000fe200078e0017 */
[----:B-1----:R-:W-:Y:S06]  /*6650*/  @!P1 BRA `(.L_x_177) ;  /* 0x0000000000289947 */ /* 0x002fec0003800000 */
[----:B------:R-:W-:Y:S02]  /*6660*/  ULDC UR4, c[0x0][0x64c] ;  /* 0x0001930000047ab9 */ /* 0x000fe40000000800 */
[----:B------:R-:W-:-:S05]  /*6670*/  IADD3 R5, P1, R18, UR4, RZ ;  /* 0x0000000412057c10 */ /* 0x000fca000ff3e0ff */
[----:B------:R-:W-:-:S04]  /*6680*/  IMAD.X R23, RZ, RZ, R23, P1 ;  /* 0x000000ffff177224 */ /* 0x000fc800008e0617 */
[----:B------:R-:W-:-:S04]  /*6690*/  IMAD.WIDE.U32 R6, R23, UR8, RZ ;  /* 0x0000000817067c25 */ /* 0x000fc8000f8e00ff */
[----:B------:R-:W-:-:S04]  /*66a0*/  IMAD.WIDE.U32 R6, P1, R5, UR9, R6 ;  /* 0x0000000905067c25 */ /* 0x000fc8000f820006 */
[----:B------:R-:W-:-:S04]  /*66b0*/  IMAD.WIDE.U32 R4, R5, UR8, RZ ;  /* 0x0000000805047c25 */ /* 0x000fc8000f8e00ff */
[----:B------:R-:W-:Y:S01]  /*66c0*/  IMAD.MOV.U32 R4, RZ, RZ, R7 ;  /* 0x000000ffff047224 */ /* 0x000fe200078e0007 */
[----:B------:R-:W-:Y:S01]  /*66d0*/  IADD3 RZ, P3, R5, R6, RZ ;  /* 0x0000000605ff7210 */ /* 0x000fe20007f7e0ff */
[----:B------:R-:W-:-:S04]  /*66e0*/  IMAD.X R5, RZ, RZ, RZ, P1 ;  /* 0x000000ffff057224 */ /* 0x000fc800008e06ff */
[----:B------:R-:W-:-:S08]  /*66f0*/  IMAD.WIDE.U32.X R4, R23, UR9, R4, P3 ;  /* 0x0000000917047c25 */ /* 0x000fd000098e0404 */
.L_x_177:
[----:B------:R-:W-:Y:S01]  /*6700*/  ISETP.NE.AND P1, PT, R2, 0x1, PT ;  /* 0x000000010200780c */ /* 0x000fe20003f25270 */
[----:B------:R-:W-:Y:S01]  /*6710*/  ULDC UR4, c[0x0][0x648] ;  /* 0x0001920000047ab9 */ /* 0x000fe20000000800 */
[----:B------:R-:W-:Y:S01]  /*6720*/  LOP3.LUT R20, R20, UR17, RZ, 0xc0, !PT ;  /* 0x0000001114147c12 */ /* 0x000fe2000f8ec0ff */
[----:B------:R-:W-:Y:S01]  /*6730*/  IMAD.MOV R22, RZ, RZ, -R22 ;  /* 0x000000ffff167224 */ /* 0x000fe200078e0a16 */
[----:B------:R-:W-:Y:S01]  /*6740*/  SHF.R.U64 R5, R4, UR4, R5 ;  /* 0x0000000404057c19 */ /* 0x000fe20008001205 */
[----:B------:R-:W-:Y:S01]  /*6750*/  ULDC UR4, c[0x0][0x638] ;  /* 0x00018e0000047ab9 */ /* 0x000fe20000000800 */
[----:B------:R-:W-:Y:S01]  /*6760*/  LOP3.LUT R9, R9, UR16, RZ, 0xc0, !PT ;  /* 0x0000001009097c12 */ /* 0x000fe2000f8ec0ff */
[----:B------:R-:W-:Y:S01]  /*6770*/  ULDC UR5, c[0x0][0x610] ;  /* 0x0001840000057ab9 */ /* 0x000fe20000000800 */
[----:B------:R-:W-:Y:S02]  /*6780*/  IMAD.MOV.U32 R4, RZ, RZ, 0x1 ;  /* 0x00000001ff047424 */ /* 0x000fe400078e00ff */
[----:B------:R-:W-:-:S02]  /*6790*/  IMAD.MOV R7, RZ, RZ, -R5 ;  /* 0x000000ffff077224 */ /* 0x000fc400078e0a05 */
[----:B------:R-:W-:Y:S02]  /*67a0*/  IMAD R20, R5, UR18, R20 ;  /* 0x0000001205147c24 */ /* 0x000fe4000f8e0214 */
[----:B0-----:R-:W-:Y:S02]  /*67b0*/  @P1 IMAD R15, R21, R22, R14 ;  /* 0x00000016150f1224 */ /* 0x001fe400078e020e */
[----:B------:R-:W-:Y:S01]  /*67c0*/  IMAD R18, R7, UR4, R18 ;  /* 0x0000000407127c24 */ /* 0x000fe2000f8e0212 */
[----:B------:R-:W-:Y:S01]  /*67d0*/  ULDC UR4, c[0x0][0x600] ;  /* 0x0001800000047ab9 */ /* 0x000fe20000000800 */
[----:B------:R-:W-:Y:S02]  /*67e0*/  IMAD R15, R20, UR5, R15 ;  /* 0x00000005140f7c24 */ /* 0x000fe4000f8e020f */
[----:B------:R-:W-:-:S05]  /*67f0*/  IMAD R18, R18, UR4, R9 ;  /* 0x0000000412127c24 */ /* 0x000fca000f8e0209 */
[----:B------:R-:W-:Y:S02]  /*6800*/  SEL R9, R18, R15, !P1 ;  /* 0x0000000f12097207 */ /* 0x000fe40004800000 */
[----:B------:R-:W-:-:S07]  /*6810*/  SEL R7, R15, R18, !P1 ;  /* 0x000000120f077207 */ /* 0x000fce0004800000 */
.L_x_175:
[----:B------:R-:W-:Y:S05]  /*6820*/  BSYNC B1 ;  /* 0x0000000000017941 */ /* 0x000fea0003800000 */
.L_x_174:
[----:B------:R-:W-:-:S13]  /*6830*/  LOP3.LUT P1, RZ, R4, 0xff, RZ, 0xc0, !PT ;  /* 0x000000ff04ff7812 */ /* 0x000fda000782c0ff */
[----:B------:R-:W-:Y:S05]  /*6840*/  @P1 BRA `(.L_x_178) ;  /* 0xfffffff4004c1947 */ /* 0x000fea000383ffff */
[----:B------:R-:W-:Y:S05]  /*6850*/  BSYNC B0 ;  /* 0x0000000000007941 */ /* 0x000fea0003800000 */
.L_x_166:
[----:B------:R-:W-:-:S03]  /*6860*/  UMOV UR4, 0xffffffff ;  /* 0xffffffff00047882 */ /* 0x000fc60000000000 */
[----:B------:R-:W-:Y:S05]  /*6870*/  BRA.DIV UR4, `(.L_x_179) ;  /* 0x0000000604807947 */ /* 0x000fea000b800000 */
[----:B------:R-:W-:-:S13]  /*6880*/  ELECT P6, URZ, PT ;  /* 0x00000000003f782f */ /* 0x000fda00038c0000 */
.L_x_196:
[----:B------:R-:W-:Y:S04]  /*6890*/  BSSY B0, `(.L_x_180) ;  /* 0x0000046000007945 */ /* 0x000fe80003800000 */
[----:B------:R-:W-:Y:S05]  /*68a0*/  @!P6 BRA `(.L_x_181) ;  /* 0x000000040010e947 */ /* 0x000fea0003800000 */
[----:B------:R-:W-:-:S04]  /*68b0*/  LOP3.LUT R19, R19, 0x2, RZ, 0xfc, !PT ;  /* 0x0000000213137812 */ /* 0x000fc800078efcff */
[----:B------:R-:W-:-:S13]  /*68c0*/  ISETP.NE.AND P0, PT, R19, 0x3, PT ;  /* 0x000000031300780c */ /* 0x000fda0003f05270 */
[----:B------:R-:W-:Y:S05]  /*68d0*/  @!P0 BRA `(.L_x_182) ;  /* 0x0000000000048947 */ /* 0x000fea0003800000 */
[----:B------:R-:W-:Y:S01]  /*68e0*/  BPT.TRAP 0x1 ;  /* 0x000000040000795c */ /* 0x000fe20000300000 */
.L_x_182:
[----:B------:R-:W0:Y:S01]  /*68f0*/  S2R R3, SR_CgaCtaId ;  /* 0x0000000000037919 */ /* 0x000e220000008800 */
[----:B------:R-:W-:-:S04]  /*6900*/  MOV R2, 0x400 ;  /* 0x0000040000027802 */ /* 0x000fc80000000f00 */
[----:B0-----:R-:W-:Y:S02]  /*6910*/  LEA R3, R3, R2, 0x18 ;  /* 0x0000000203037211 */ /* 0x001fe400078ec0ff */
[----:B------:R-:W-:-:S03]  /*6920*/  SHF.L.U32 R2, R0, 0x1f, RZ ;  /* 0x0000001f00027819 */ /* 0x000fc600000006ff */
[----:B------:R-:W-:-:S04]  /*6930*/  VIADD R3, R3, 0x38 ;  /* 0x0000003803037836 */ /* 0x000fc80000000000 */
[C---:B------:R-:W-:Y:S02]  /*6940*/  IMAD R7, R12.reuse, 0x8, R3 ;  /* 0x000000080c077824 */ /* 0x040fe400078e0203 */
[----:B------:R-:W-:Y:S02]  /*6950*/  VIADD R12, R12, 0x1 ;  /* 0x000000010c0c7836 */ /* 0x000fe40000000000 */
[----:B------:R-:W0:Y:S03]  /*6960*/  SYNCS.PHASECHK.TRANS64.TRYWAIT P0, [R7+URZ], R2 ;  /* 0x00000002070075a7 */ /* 0x000e26000800017f */
[----:B------:R-:W-:-:S04]  /*6970*/  ISETP.NE.AND P1, PT, R12, 0x7, PT ;  /* 0x000000070c00780c */ /* 0x000fc80003f25270 */
[----:B------:R-:W-:Y:S02]  /*6980*/  SEL R5, RZ, 0x1, P1 ;  /* 0x00000001ff057807 */ /* 0x000fe40000800000 */
[----:B------:R-:W-:Y:S02]  /*6990*/  SEL R12, R12, RZ, P1 ;  /* 0x000000ff0c0c7207 */ /* 0x000fe40000800000 */
[----:B------:R-:W-:-:S03]  /*69a0*/  LOP3.LUT R5, R0, R5, RZ, 0x3c, !PT ;  /* 0x0000000500057212 */ /* 0x000fc600078e3cff */
[----:B------:R-:W-:Y:S01]  /*69b0*/  IMAD R9, R12, 0x8, R3 ;  /* 0x000000080c097824 */ /* 0x000fe200078e0203 */
[----:B------:R-:W-:Y:S01]  /*69c0*/  SHF.L.U32 R4, R5, 0x1f, RZ ;  /* 0x0000001f05047819 */ /* 0x000fe200000006ff */
[----:B0-----:R-:W-:Y:S06]  /*69d0*/  @!P0 BRA `(.L_x_183) ;  /* 0x0000000400488947 */ /* 0x001fec0003800000 */
.L_x_197:
[----:B------:R-:W1:Y:S01]  /*69e0*/  SYNCS.PHASECHK.TRANS64.TRYWAIT P0, [R9+URZ], R4 ;  /* 0x00000004090075a7 */ /* 0x000e62000800017f */
[----:B------:R-:W-:-:S05]  /*69f0*/  VIADD R0, R12, 0x1 ;  /* 0x000000010c007836 */ /* 0x000fca0000000000 */
[----:B------:R-:W-:-:S04]  /*6a00*/  ISETP.NE.AND P1, PT, R0, 0x7, PT ;  /* 0x000000070000780c */ /* 0x000fc80003f25270 */
[----:B0-----:R-:W-:Y:S02]  /*6a10*/  SEL R2, RZ, 0x1, P1 ;  /* 0x00000001ff027807 */ /* 0x001fe40000800000 */
[----:B------:R-:W-:Y:S02]  /*6a20*/  SEL R0, R0, RZ, P1 ;  /* 0x000000ff00007207 */ /* 0x000fe40000800000 */
[----:B------:R-:W-:-:S03]  /*6a30*/  LOP3.LUT R7, R5, R2, RZ, 0x3c, !PT ;  /* 0x0000000205077212 */ /* 0x000fc600078e3cff */
[----:B------:R-:W-:Y:S01]  /*6a40*/  IMAD R6, R0, 0x8, R3 ;  /* 0x0000000800067824 */ /* 0x000fe200078e0203 */
[----:B------:R-:W-:Y:S01]  /*6a50*/  SHF.L.U32 R5, R7, 0x1f, RZ ;  /* 0x0000001f07057819 */ /* 0x000fe200000006ff */
[----:B-1----:R-:W-:Y:S06]  /*6a60*/  @!P0 BRA `(.L_x_184) ;  /* 0x0000000400388947 */ /* 0x002fec0003800000 */
.L_x_198:
[----:B------:R-:W1:Y:S01]  /*6a70*/  SYNCS.PHASECHK.TRANS64.TRYWAIT P0, [R6+URZ], R5 ;  /* 0x00000005060075a7 */ /* 0x000e62000800017f */
[----:B------:R-:W-:-:S05]  /*6a80*/  VIADD R0, R0, 0x1 ;  /* 0x0000000100007836 */ /* 0x000fca0000000000 */
[----:B------:R-:W-:-:S04]  /*6a90*/  ISETP.NE.AND P1, PT, R0, 0x7, PT ;  /* 0x000000070000780c */ /* 0x000fc80003f25270 */
[----:B------:R-:W-:Y:S02]  /*6aa0*/  SEL R2, RZ, 0x1, P1 ;  /* 0x00000001ff027807 */ /* 0x000fe40000800000 */
[----:B------:R-:W-:Y:S02]  /*6ab0*/  SEL R0, R0, RZ, P1 ;  /* 0x000000ff00007207 */ /* 0x000fe40000800000 */
[----:B------:R-:W-:-:S03]  /*6ac0*/  LOP3.LUT R7, R7, R2, RZ, 0x3c, !PT ;  /* 0x0000000207077212 */ /* 0x000fc600078e3cff */
[----:B0-----:R-:W-:Y:S01]  /*6ad0*/  IMAD R9, R0, 0x8, R3 ;  /* 0x0000000800097824 */ /* 0x001fe200078e0203 */
[----:B------:R-:W-:Y:S01]  /*6ae0*/  SHF.L.U32 R4, R7, 0x1f, RZ ;  /* 0x0000001f07047819 */ /* 0x000fe200000006ff */
[----:B-1----:R-:W-:Y:S06]  /*6af0*/  @!P0 BRA `(.L_x_185) ;  /* 0x0000000400288947 */ /* 0x002fec0003800000 */
.L_x_199:
        /* <DEDUP_REMOVED lines=9> */
.L_x_200:
        /* <DEDUP_REMOVED lines=9> */
.L_x_201:
[----:B------:R-:W1:Y:S01]  /*6c20*/  SYNCS.PHASECHK.TRANS64.TRYWAIT P0, [R9+URZ], R4 ;  /* 0x00000004090075a7 */ /* 0x000e62000800017f */
[----:B------:R-:W-:-:S05]  /*6c30*/  VIADD R0, R0, 0x1 ;  /* 0x0000000100007836 */ /* 0x000fca0000000000 */
[----:B------:R-:W-:-:S04]  /*6c40*/  ISETP.NE.AND P1, PT, R0, 0x7, PT ;  /* 0x000000070000780c */ /* 0x000fc80003f25270 */
[----:B------:R-:W-:Y:S02]  /*6c50*/  SEL R2, RZ, 0x1, P1 ;  /* 0x00000001ff027807 */ /* 0x000fe40000800000 */
[----:B------:R-:W-:Y:S02]  /*6c60*/  SEL R0, R0, RZ, P1 ;  /* 0x000000ff00007207 */ /* 0x000fe40000800000 */
[----:B------:R-:W-:Y:S01]  /*6c70*/  LOP3.LUT R2, R7, R2, RZ, 0x3c, !PT ;  /* 0x0000000207027212 */ /* 0x000fe200078e3cff */
[----:B-1----:R-:W-:Y:S06]  /*6c80*/  @!P0 BRA `(.L_x_188) ;  /* 0x0000000400008947 */ /* 0x002fec0003800000 */
.L_x_202:
[----:B------:R-:W-:Y:S01]  /*6c90*/  IMAD R3, R0, 0x8, R3 ;  /* 0x0000000800037824 */ /* 0x000fe200078e0203 */
[----:B------:R-:W-:-:S07]  /*6ca0*/  SHF.L.U32 R0, R2, 0x1f, RZ ;  /* 0x0000001f02007819 */ /* 0x000fce00000006ff */
.L_x_189:
[----:B--2---:R2:W3:Y:S02]  /*6cb0*/  SYNCS.PHASECHK.TRANS64.TRYWAIT P0, [R3+URZ], R0 ;  /* 0x00000000030075a7 */ /* 0x0044e4000800017f */
[----:B---3--:R-:W-:Y:S05]  /*6cc0*/  @!P0 NANOSLEEP.SYNCS 0x989680 ;  /* 0x009896800000895d */ /* 0x008fea0003900000 */
[----:B------:R-:W3:Y:S02]  /*6cd0*/  @!P0 SYNCS.PHASECHK.TRANS64 P0, [R3+URZ], R0 ;  /* 0x00000000030085a7 */ /* 0x000ee4000800007f */
[----:B---3--:R-:W-:Y:S05]  /*6ce0*/  @!P0 BRA `(.L_x_189) ;  /* 0xfffffffc00f08947 */ /* 0x008fea000383ffff */
.L_x_181:
[----:B------:R-:W-:Y:S05]  /*6cf0*/  BSYNC B0 ;  /* 0x0000000000007941 */ /* 0x000fea0003800000 */
.L_x_180:
[----:B------:R-:W-:Y:S05]  /*6d00*/  EXIT ;  /* 0x000000000000794d */ /* 0x000fea0003800000 */
.L_x_17:
[----:B---3--:R3:W4:Y:S02]  /*6d10*/  SYNCS.PHASECHK.TRANS64.TRYWAIT P1, [R3+URZ], R0 ;  /* 0x00000000030075a7 */ /* 0x008724000802017f */
[----:B----4-:R-:W-:Y:S05]  /*6d20*/  @!P1 NANOSLEEP.SYNCS 0x989680 ;  /* 0x009896800000995d */ /* 0x010fea0003900000 */
[----:B------:R-:W4:Y:S02]  /*6d30*/  @!P1 SYNCS.PHASECHK.TRANS64 P1, [R3+URZ], R0 ;  /* 0x00000000030095a7 */ /* 0x000f24000802007f */
[----:B----4-:R-:W-:Y:S05]  /*6d40*/  @!P1 BRA `(.L_x_17) ;  /* 0xfffffffc00f09947 */ /* 0x010fea000383ffff */
[----:B------:R-:W-:Y:S05]  /*6d50*/  BRA `(.L_x_16) ;  /* 0xffffffa400547947 */ /* 0x000fea000383ffff */
.L_x_22:
[----:B-1----:R1:W2:Y:S02]  /*6d60*/  SYNCS.PHASECHK.TRANS64.TRYWAIT P1, [R5+URZ], R4 ;  /* 0x00000004050075a7 */ /* 0x0022a4000802017f */
[----:B--2---:R-:W-:Y:S05]  /*6d70*/  @!P1 NANOSLEEP.SYNCS 0x989680 ;  /* 0x009896800000995d */ /* 0x004fea0003900000 */
[----:B------:R-:W2:Y:S02]  /*6d80*/  @!P1 SYNCS.PHASECHK.TRANS64 P1, [R5+URZ], R4 ;  /* 0x00000004050095a7 */ /* 0x000ea4000802007f */
[----:B--2---:R-:W-:Y:S05]  /*6d90*/  @!P1 BRA `(.L_x_22) ;  /* 0xfffffffc00f09947 */ /* 0x004fea000383ffff */
[----:B------:R-:W-:Y:S05]  /*6da0*/  BRA `(.L_x_21) ;  /* 0xffffffa800047947 */ /* 0x000fea000383ffff */
.L_x_167:
[----:B------:R-:W-:Y:S01]  /*6db0*/  BSSY B1, `(.L_x_190) ;  /* 0x0000006000017945 */ /* 0x000fe20003800000 */
[----:B------:R-:W-:-:S07]  /*6dc0*/  IMAD.MOV.U32 R15, RZ, RZ, -0x1 ;  /* 0xffffffffff0f7424 */ /* 0x000fce00078e00ff */
[----:B------:R-:W-:Y:S05]  /*6dd0*/  WARPSYNC.COLLECTIVE R15, `(.L_x_191) ;  /* 0x000000000f0c7348 */ /* 0x000fea0003c00000 */
[----:B------:R-:W-:Y:S02]  /*6de0*/  ELECT P6, UR62, PT ;  /* 0x00000000003e782f */ /* 0x000fe400038c0000 */
[----:B------:R-:W-:Y:S01]  /*6df0*/  MOV R14, UR62 ;  /* 0x0000003e000e7c02 */ /* 0x000fe20008000f00 */
[----:B------:R-:W-:Y:S10]  /*6e00*/  ENDCOLLECTIVE ;  /* 0x000000000000791b */ /* 0x000ff40003800000 */
.L_x_191:
[----:B------:R-:W-:Y:S05]  /*6e10*/  BSYNC B1 ;  /* 0x0000000000017941 */ /* 0x000fea0003800000 */
.L_x_190:
[----:B------:R-:W-:Y:S05]  /*6e20*/  BRA `(.L_x_192) ;  /* 0xffffffec00e07947 */ /* 0x000fea000383ffff */
.L_x_170:
[----:B0-----:R0:W1:Y:S02]  /*6e30*/  SYNCS.PHASECHK.TRANS64.TRYWAIT P1, [R14+URZ+0x38], R7 ;  /* 0x000038070e0075a7 */ /* 0x001064000802017f */
[----:B-1----:R-:W-:Y:S05]  /*6e40*/  @!P1 NANOSLEEP.SYNCS 0x989680 ;  /* 0x009896800000995d */ /* 0x002fea0003900000 */
[----:B------:R-:W1:Y:S02]  /*6e50*/  @!P1 SYNCS.PHASECHK.TRANS64 P1, [R14+URZ+0x38], R7 ;  /* 0x000038070e0095a7 */ /* 0x000e64000802007f */
[----:B-1----:R-:W-:Y:S05]  /*6e60*/  @!P1 BRA `(.L_x_170) ;  /* 0xfffffffc00f09947 */ /* 0x002fea000383ffff */
[----:B------:R-:W-:Y:S05]  /*6e70*/  BRA `(.L_x_193) ;  /* 0xfffffff000147947 */ /* 0x000fea000383ffff */
.L_x_179:
[----:B------:R-:W-:Y:S01]  /*6e80*/  BSSY B0, `(.L_x_194) ;  /* 0x0000006000007945 */ /* 0x000fe20003800000 */
[----:B------:R-:W-:-:S07]  /*6e90*/  IMAD.MOV.U32 R15, RZ, RZ, -0x1 ;  /* 0xffffffffff0f7424 */ /* 0x000fce00078e00ff */
[----:B------:R-:W-:Y:S05]  /*6ea0*/  WARPSYNC.COLLECTIVE R15, `(.L_x_195) ;  /* 0x000000000f0c7348 */ /* 0x000fea0003c00000 */
[----:B------:R-:W-:Y:S02]  /*6eb0*/  ELECT P6, UR62, PT ;  /* 0x00000000003e782f */ /* 0x000fe400038c0000 */
[----:B------:R-:W-:Y:S01]  /*6ec0*/  MOV R14, UR62 ;  /* 0x0000003e000e7c02 */ /* 0x000fe20008000f00 */
[----:B------:R-:W-:Y:S10]  /*6ed0*/  ENDCOLLECTIVE ;  /* 0x000000000000791b */ /* 0x000ff40003800000 */
.L_x_195:
[----:B------:R-:W-:Y:S05]  /*6ee0*/  BSYNC B0 ;  /* 0x0000000000007941 */ /* 0x000fea0003800000 */
.L_x_194:
[----:B------:R-:W-:Y:S05]  /*6ef0*/  BRA `(.L_x_196) ;  /* 0xfffffff800647947 */ /* 0x000fea000383ffff */
.L_x_183:
[----:B0-----:R0:W1:Y:S02]  /*6f00*/  SYNCS.PHASECHK.TRANS64.TRYWAIT P0, [R7+URZ], R2 ;  /* 0x00000002070075a7 */ /* 0x001064000800017f */
[----:B-1----:R-:W-:Y:S05]  /*6f10*/  @!P0 NANOSLEEP.SYNCS 0x989680 ;  /* 0x009896800000895d */ /* 0x002fea0003900000 */
[----:B------:R-:W1:Y:S02]  /*6f20*/  @!P0 SYNCS.PHASECHK.TRANS64 P0, [R7+URZ], R2 ;  /* 0x00000002070085a7 */ /* 0x000e64000800007f */
[----:B-1----:R-:W-:Y:S05]  /*6f30*/  @!P0 BRA `(.L_x_183) ;  /* 0xfffffffc00f08947 */ /* 0x002fea000383ffff */
[----:B------:R-:W-:Y:S05]  /*6f40*/  BRA `(.L_x_197) ;  /* 0xfffffff800a47947 */ /* 0x000fea000383ffff */
.L_x_184:
[----:B0-----:R0:W1:Y:S02]  /*6f50*/  SYNCS.PHASECHK.TRANS64.TRYWAIT P0, [R9+URZ], R4 ;  /* 0x00000004090075a7 */ /* 0x001064000800017f */
[----:B-1----:R-:W-:Y:S05]  /*6f60*/  @!P0 NANOSLEEP.SYNCS 0x989680 ;  /* 0x009896800000895d */ /* 0x002fea0003900000 */
[----:B------:R-:W1:Y:S02]  /*6f70*/  @!P0 SYNCS.PHASECHK.TRANS64 P0, [R9+URZ], R4 ;  /* 0x00000004090085a7 */ /* 0x000e64000800007f */
[----:B-1----:R-:W-:Y:S05]  /*6f80*/  @!P0 BRA `(.L_x_184) ;  /* 0xfffffffc00f08947 */ /* 0x002fea000383ffff */
[----:B------:R-:W-:Y:S05]  /*6f90*/  BRA `(.L_x_198) ;  /* 0xfffffff800b47947 */ /* 0x000fea000383ffff */
.L_x_185:
[----:B0-----:R0:W1:Y:S02]  /*6fa0*/  SYNCS.PHASECHK.TRANS64.TRYWAIT P0, [R6+URZ], R5 ;  /* 0x00000005060075a7 */ /* 0x001064000800017f */
[----:B-1----:R-:W-:Y:S05]  /*6fb0*/  @!P0 NANOSLEEP.SYNCS 0x989680 ;  /* 0x009896800000895d */ /* 0x002fea0003900000 */
[----:B------:R-:W1:Y:S02]  /*6fc0*/  @!P0 SYNCS.PHASECHK.TRANS64 P0, [R6+URZ], R5 ;  /* 0x00000005060085a7 */ /* 0x000e64000800007f */
[----:B-1----:R-:W-:Y:S05]  /*6fd0*/  @!P0 BRA `(.L_x_185) ;  /* 0xfffffffc00f08947 */ /* 0x002fea000383ffff */
[----:B------:R-:W-:Y:S05]  /*6fe0*/  BRA `(.L_x_199) ;  /* 0xfffffff800c47947 */ /* 0x000fea000383ffff */
.L_x_186:
[----:B0-----:R0:W1:Y:S02]  /*6ff0*/  SYNCS.PHASECHK.TRANS64.TRYWAIT P0, [R9+URZ], R4 ;  /* 0x00000004090075a7 */ /* 0x001064000800017f */
[----:B-1----:R-:W-:Y:S05]  /*7000*/  @!P0 NANOSLEEP.SYNCS 0x989680 ;  /* 0x009896800000895d */ /* 0x002fea0003900000 */
[----:B------:R-:W1:Y:S02]  /*7010*/  @!P0 SYNCS.PHASECHK.TRANS64 P0, [R9+URZ], R4 ;  /* 0x00000004090085a7 */ /* 0x000e64000800007f */
[----:B-1----:R-:W-:Y:S05]  /*7020*/  @!P0 BRA `(.L_x_186) ;  /* 0xfffffffc00f08947 */ /* 0x002fea000383ffff */
[----:B------:R-:W-:Y:S05]  /*7030*/  BRA `(.L_x_200) ;  /* 0xfffffff800d47947 */ /* 0x000fea000383ffff */
.L_x_187:
[----:B0-----:R0:W1:Y:S02]  /*7040*/  SYNCS.PHASECHK.TRANS64.TRYWAIT P0, [R6+URZ], R5 ;  /* 0x00000005060075a7 */ /* 0x001064000800017f */
[----:B-1----:R-:W-:Y:S05]  /*7050*/  @!P0 NANOSLEEP.SYNCS 0x989680 ;  /* 0x009896800000895d */ /* 0x002fea0003900000 */
[----:B------:R-:W1:Y:S02]  /*7060*/  @!P0 SYNCS.PHASECHK.TRANS64 P0, [R6+URZ], R5 ;  /* 0x00000005060085a7 */ /* 0x000e64000800007f */
[----:B-1----:R-:W-:Y:S05]  /*7070*/  @!P0 BRA `(.L_x_187) ;  /* 0xfffffffc00f08947 */ /* 0x002fea000383ffff */
[----:B------:R-:W-:Y:S05]  /*7080*/  BRA `(.L_x_201) ;  /* 0xfffffff800e47947 */ /* 0x000fea000383ffff */
.L_x_188:
[----:B-1----:R1:W2:Y:S02]  /*7090*/  SYNCS.PHASECHK.TRANS64.TRYWAIT P0, [R9+URZ], R4 ;  /* 0x00000004090075a7 */ /* 0x0022a4000800017f */
[----:B--2---:R-:W-:Y:S05]  /*70a0*/  @!P0 NANOSLEEP.SYNCS 0x989680 ;  /* 0x009896800000895d */ /* 0x004fea0003900000 */
[----:B------:R-:W2:Y:S02]  /*70b0*/  @!P0 SYNCS.PHASECHK.TRANS64 P0, [R9+URZ], R4 ;  /* 0x00000004090085a7 */ /* 0x000ea4000800007f */
[----:B--2---:R-:W-:Y:S05]  /*70c0*/  @!P0 BRA `(.L_x_188) ;  /* 0xfffffffc00f08947 */ /* 0x004fea000383ffff */
[----:B------:R-:W-:Y:S05]  /*70d0*/  BRA `(.L_x_202) ;  /* 0xfffffff800ec7947 */ /* 0x000fea000383ffff */
.L_x_203:
[----:B------:R-:W-:-:S00]  /*70e0*/  BRA `(.L_x_203) ;  /* 0xfffffffc00fc7947 */ /* 0x000fc0000383ffff */
[----:B------:R-:W-:-:S00]  /*70f0*/  NOP ;  /* 0x0000000000007918 */ /* 0x000fc00000000000 */
        /* <DEDUP_REMOVED lines=8> */
.L_x_204:


//--------------------- .nv.global.init           --------------------------
	.section	.nv.global.init,"aw",@progbits
.nv.global.init:
	.type		$str$22,@object
	.size		$str$22,($str$23 - $str$22)
$str$22:
        /*0000*/ 	.byte	0x6b, 0x5f, 0x74, 0x69, 0x6c, 0x65, 0x5f, 0x63, 0x6f, 0x75, 0x6e, 0x74, 0x20, 0x3e, 0x3d, 0x20
        /*0010*/ 	.byte	0x31, 0x00
	.type		$str$23,@object
	.size		$str$23,(__unnamed_1 - $str$23)
$str$23:
        /*0012*/ 	.byte	0x2f, 0x74, 0x6d, 0x70, 0x2f, 0x63, 0x75, 0x74, 0x6c, 0x61, 0x73, 0x73, 0x5f, 0x73, 0x77, 0x65
        /*0022*/ 	.byte	0x65, 0x70, 0x5f, 0x73, 0x72, 0x63, 0x2f, 0x69, 0x6e, 0x63, 0x6c, 0x75, 0x64, 0x65, 0x2f, 0x63
        /*0032*/ 	.byte	0x75, 0x74, 0x6c, 0x61, 0x73, 0x73, 0x2f, 0x67, 0x65, 0x6d, 0x6d, 0x2f, 0x63, 0x6f, 0x6c, 0x6c
        /*0042*/ 	.byte	0x65, 0x63, 0x74, 0x69, 0x76, 0x65, 0x2f, 0x73, 0x6d, 0x39, 0x30, 0x5f, 0x6d, 0x6d, 0x61, 0x5f
        /*0052*/ 	.byte	0x74, 0x6d, 0x61, 0x5f, 0x67, 0x6d, 0x6d, 0x61, 0x5f, 0x73, 0x73, 0x5f, 0x77, 0x61, 0x72, 0x70
        /*0062*/ 	.byte	0x73, 0x70, 0x65, 0x63, 0x69, 0x61, 0x6c, 0x69, 0x7a, 0x65, 0x64, 0x2e, 0x68, 0x70, 0x70, 0x00
	.type		__unnamed_1,@object
	.size		__unnamed_1,(.L_0 - __unnamed_1)
__unnamed_1:
        /*0072*/ 	.byte	0x76, 0x6f, 0x69, 0x64, 0x20, 0x63, 0x75, 0x74, 0x6c, 0x61, 0x73, 0x73, 0x3a, 0x3a, 0x67, 0x65
        /* <DEDUP_REMOVED lines=171> */
        /*0b32*/ 	.byte	0x75, 0x74, 0x65, 0x3a, 0x3a, 0x69, 0x64, 0x65, 0x6e, 0x74, 0x69, 0x74, 0x79, 0x5d, 0x00
.L_0:


//--------------------- .nv.shared._ZN7cutlass13device_kernelINS_4gemm6kernel13GemmUniversalIN4cute5tupleIJiiiiEEENS1_10collective13CollectiveMmaINS1_34MainloopSm90TmaGmmaWarpSpecializedILi7ENS5_IJNS4_1CILi1EEESB_SB_EEENS1_35KernelTmaWarpSpecializedCooperativeEEENS5_IJNSA_ILi128EEESF_NSA_ILi64EEEEEEaNS5_IJlSB_lEEEaSI_NS4_8TiledMMAINS4_8MMA_AtomIJNS4_4SM904GMMA27MMA_64x128x32_S32S8S8_SS_TNEEEENS4_6LayoutINS5_IJNSA_ILi2EEESB_SB_EEENS5_IJSB_NSA_ILi0EEESS_EEEEENS5_IJNS4_10UnderscoreESV_SV_EEEEENS4_13SM90_TMA_LOADENS4_14ComposedLayoutINS4_7SwizzleILi2ELi4ELi3EEENS4_18smem_ptr_flag_bitsILi8EEENSP_INS5_IJNSA_ILi8EEESG_EEENS5_IJSG_SB_EEEEEEEvNS4_8identityESY_S18_vS19_EENS_8epilogue10collective6detail29Sm90TmaWarpSpecializedAdapterINS1C_15DefaultEpilogueIaSI_SI_NS1B_6thread17LinearCombinationIaLi1EiiLNS1G_9ScaleType4KindE0ELNS_15FloatRoundStyleE2EaEENS1_15EpilogueDefaultEEEEEvvEEEEvNT_6ParamsE --------------------------
	.section	.nv.shared._ZN7cutlass13device_kernelINS_4gemm6kernel13GemmUniversalIN4cute5tupleIJiiiiEEENS1_10collective13CollectiveMmaINS1_34MainloopSm90TmaGmmaWarpSpecializedILi7ENS5_IJNS4_1CILi1EEESB_SB_EEENS1_35KernelTmaWarpSpecializedCooperativeEEENS5_IJNSA_ILi128EEESF_NSA_ILi64EEEEEEaNS5_IJlSB_lEEEaSI_NS4_8TiledMMAINS4_8MMA_AtomIJNS4_4SM904GMMA27MMA_64x128x32_S32S8S8_SS_TNEEEENS4_6LayoutINS5_IJNSA_ILi2EEESB_SB_EEENS5_IJSB_NSA_ILi0EEESS_EEEEENS5_IJNS4_10UnderscoreESV_SV_EEEEENS4_13SM90_TMA_LOADENS4_14ComposedLayoutINS4_7SwizzleILi2ELi4ELi3EEENS4_18smem_ptr_flag_bitsILi8EEENSP_INS5_IJNSA_ILi8EEESG_EEENS5_IJSG_SB_EEEEEEEvNS4_8identityESY_S18_vS19_EENS_8epilogue10collective6detail29Sm90TmaWarpSpecializedAdapterINS1C_15DefaultEpilogueIaSI_SI_NS1B_6thread17LinearCombinationIaLi1EiiLNS1G_9ScaleType4KindE0ELNS_15FloatRoundStyleE2EaEENS1_15EpilogueDefaultEEEEEvvEEEEvNT_6ParamsE,"aw",@nobits
	.sectionflags	@""
	.align	16
	.zero		1024


//--------------------- .nv.shared.reserved.0     --------------------------
	.section	.nv.shared.reserved.0,"aw",@nobits
	.weak		__nv_reservedSMEM_offset_0_alias
	.size		__nv_reservedSMEM_offset_0_alias, 0, 0
	.other		__nv_reservedSMEM_offset_0_alias,@"STO_CUDA_RESERVED_SHARED STV_DEFAULT"
__nv_reservedSMEM_offset_0_alias:
	.zero		0


//--------------------- .nv.global                --------------------------
	.section	.nv.global,"aw",@nobits
.nv.global:
	.type		_ZN40_INTERNAL_1f835408_4_k_cu_bf31e4ae_307454cute1_E,@object
	.size		_ZN40_INTERNAL_1f835408_4_k_cu_bf31e4ae_307454cute1_E,(_ZN40_INTERNAL_1f835408_4_k_cu_bf31e4ae_307454cuda3std3__45__cpo6cbeginE - _ZN40_INTERNAL_1f835408_4_k_cu_bf31e4ae_307454cute1_E)
_ZN40_INTERNAL_1f835408_4_k_cu_bf31e4ae_307454cute1_E:
	.zero		1
	.type		_ZN40_INTERNAL_1f835408_4_k_cu_bf31e4ae_307454cuda3std3__45__cpo6cbeginE,@object
	.size		_ZN40_INTERNAL_1f835408_4_k_cu_bf31e4ae_307454cuda3std3__45__cpo6cbeginE,(_ZN40_INTERNAL_1f835408_4_k_cu_bf31e4ae_307454cuda3std3__48in_placeE - _ZN40_INTERNAL_1f835408_4_k_cu_bf31e4ae_307454cuda3std3__45__cpo6cbeginE)
_ZN40_INTERNAL_1f835408_4_k_cu_bf31e4ae_307454cuda3std3__45__cpo6cbeginE:
	.zero		1
	.type		_ZN40_INTERNAL_1f835408_4_k_cu_bf31e4ae_307454cuda3std3__48in_placeE,@object
	.size		_ZN40_INTERNAL_1f835408_4_k_cu_bf31e4ae_307454cuda3std3__48in_placeE,(_ZN40_INTERNAL_1f835408_4_k_cu_bf31e4ae_307454cuda3std6ranges3__45__cpo9iter_moveE - _ZN40_INTERNAL_1f835408_4_k_cu_bf31e4ae_307454cuda3std3__48in_placeE)
_ZN40_INTERNAL_1f835408_4_k_cu_bf31e4ae_307454cuda3std3__48in_placeE:
	.zero		1
	.type		_ZN40_INTERNAL_1f835408_4_k_cu_bf31e4ae_307454cuda3std6ranges3__45__cpo9iter_moveE,@object
	.size		_ZN40_INTERNAL_1f835408_4_k_cu_bf31e4ae_307454cuda3std6ranges3__45__cpo9iter_moveE,(_ZN40_INTERNAL_1f835408_4_k_cu_bf31e4ae_307454cuda3std3__45__cpo5beginE - _ZN40_INTERNAL_1f835408_4_k_cu_bf31e4ae_307454cuda3std6ranges3__45__cpo9iter_moveE)
_ZN40_INTERNAL_1f835408_4_k_cu_bf31e4ae_307454cuda3std6ranges3__45__cpo9iter_moveE:
	.zero		1
	.type		_ZN40_INTERNAL_1f835408_4_k_cu_bf31e4ae_307454cuda3std3__45__cpo5beginE,@object
	.size		_ZN40_INTERNAL_1f835408_4_k_cu_bf31e4ae_307454cuda3std3__45__cpo5beginE,(_ZN40_INTERNAL_1f835408_4_k_cu_bf31e4ae_307454cuda3std3__442_GLOBAL__N__1f835408_4_k_cu_bf31e4ae_307456ignoreE - _ZN40_INTERNAL_1f835408_4_k_cu_bf31e4ae_307454cuda3std3__45__cpo5beginE)
_ZN40_INTERNAL_1f835408_4_k_cu_bf31e4ae_307454cuda3std3__45__cpo5beginE:
	.zero		1
	.type		_ZN40_INTERNAL_1f835408_4_k_cu_bf31e4ae_307454cuda3std3__442_GLOBAL__N__1f835408_4_k_cu_bf31e4ae_307456ignoreE,@object
	.size		_ZN40_INTERNAL_1f835408_4_k_cu_bf31e4ae_307454cuda3std3__442_GLOBAL__N__1f835408_4_k_cu_bf31e4ae_307456ignoreE,(_ZN40_INTERNAL_1f835408_4_k_cu_bf31e4ae_307454cute7productE - _ZN40_INTERNAL_1f835408_4_k_cu_bf31e4ae_307454cuda3std3__442_GLOBAL__N__1f835408_4_k_cu_bf31e4ae_307456ignoreE)
_ZN40_INTERNAL_1f835408_4_k_cu_bf31e4ae_307454cuda3std3__442_GLOBAL__N__1f835408_4_k_cu_bf31e4ae_307456ignoreE:
	.zero		1
	.type		_ZN40_INTERNAL_1f835408_4_k_cu_bf31e4ae_307454cute7productE,@object
	.size		_ZN40_INTERNAL_1f835408_4_k_cu_bf31e4ae_307454cute7productE,(_ZN40_INTERNAL_1f835408_4_k_cu_bf31e4ae_307454cuda3std3__45__cpo3endE - _ZN40_INTERNAL_1f835408_4_k_cu_bf31e4ae_307454cute7productE)
_ZN40_INTERNAL_1f835408_4_k_cu_bf31e4ae_307454cute7productE:
	.zero		1
	.type		_ZN40_INTERNAL_1f835408_4_k_cu_bf31e4ae_307454cuda3std3__45__cpo3endE,@object
	.size		_ZN40_INTERNAL_1f835408_4_k_cu_bf31e4ae_307454cuda3std3__45__cpo3endE,(_ZN40_INTERNAL_1f835408_4_k_cu_bf31e4ae_307454cuda3std3__419piecewise_constructE - _ZN40_INTERNAL_1f835408_4_k_cu_bf31e4ae_307454cuda3std3__45__cpo3endE)
_ZN40_INTERNAL_1f835408_4_k_cu_bf31e4ae_307454cuda3std3__45__cpo3endE:
	.zero		1
	.type		_ZN40_INTERNAL_1f835408_4_k_cu_bf31e4ae_307454cuda3std3__419piecewise_constructE,@object
	.size		_ZN40_INTERNAL_1f835408_4_k_cu_bf31e4ae_307454cuda3std3__419piecewise_constructE,(_ZN40_INTERNAL_1f835408_4_k_cu_bf31e4ae_307454cuda3std3__45__cpo4cendE - _ZN40_INTERNAL_1f835408_4_k_cu_bf31e4ae_307454cuda3std3__419piecewise_constructE)
_ZN40_INTERNAL_1f835408_4_k_cu_bf31e4ae_307454cuda3std3__419piecewise_constructE:
	.zero		1
	.type		_ZN40_INTERNAL_1f835408_4_k_cu_bf31e4ae_307454cuda3std3__45__cpo4cendE,@object
	.size		_ZN40_INTERNAL_1f835408_4_k_cu_bf31e4ae_307454cuda3std3__45__cpo4cendE,(_ZN40_INTERNAL_1f835408_4_k_cu_bf31e4ae_307454cuda3std6ranges3__45__cpo4swapE - _ZN40_INTERNAL_1f835408_4_k_cu_bf31e4ae_307454cuda3std3__45__cpo4cendE)
_ZN40_INTERNAL_1f835408_4_k_cu_bf31e4ae_307454cuda3std3__45__cpo4cendE:
	.zero		1
	.type		_ZN40_INTERNAL_1f835408_4_k_cu_bf31e4ae_307454cuda3std6ranges3__45__cpo4swapE,@object
	.size		_ZN40_INTERNAL_1f835408_4_k_cu_bf31e4ae_307454cuda3std6ranges3__45__cpo4swapE,(.L_8 - _ZN40_INTERNAL_1f835408_4_k_cu_bf31e4ae_307454cuda3std6ranges3__45__cpo4swapE)
_ZN40_INTERNAL_1f835408_4_k_cu_bf31e4ae_307454cuda3std6ranges3__45__cpo4swapE:
	.zero		1
.L_8:


//--------------------- .nv.constant0._ZN7cutlass13device_kernelINS_4gemm6kernel13GemmUniversalIN4cute5tupleIJiiiiEEENS1_10collective13CollectiveMmaINS1_34MainloopSm90TmaGmmaWarpSpecializedILi7ENS5_IJNS4_1CILi1EEESB_SB_EEENS1_35KernelTmaWarpSpecializedCooperativeEEENS5_IJNSA_ILi128EEESF_NSA_ILi64EEEEEEaNS5_IJlSB_lEEEaSI_NS4_8TiledMMAINS4_8MMA_AtomIJNS4_4SM904GMMA27MMA_64x128x32_S32S8S8_SS_TNEEEENS4_6LayoutINS5_IJNSA_ILi2EEESB_SB_EEENS5_IJSB_NSA_ILi0EEESS_EEEEENS5_IJNS4_10UnderscoreESV_SV_EEEEENS4_13SM90_TMA_LOADENS4_14ComposedLayoutINS4_7SwizzleILi2ELi4ELi3EEENS4_18smem_ptr_flag_bitsILi8EEENSP_INS5_IJNSA_ILi8EEESG_EEENS5_IJSG_SB_EEEEEEEvNS4_8identityESY_S18_vS19_EENS_8epilogue10collective6detail29Sm90TmaWarpSpecializedAdapterINS1C_15DefaultEpilogueIaSI_SI_NS1B_6thread17LinearCombinationIaLi1EiiLNS1G_9ScaleType4KindE0ELNS_15FloatRoundStyleE2EaEENS1_15EpilogueDefaultEEEEEvvEEEEvNT_6ParamsE --------------------------
	.section	.nv.constant0._ZN7cutlass13device_kernelINS_4gemm6kernel13GemmUniversalIN4cute5tupleIJiiiiEEENS1_10collective13CollectiveMmaINS1_34MainloopSm90TmaGmmaWarpSpecializedILi7ENS5_IJNS4_1CILi1EEESB_SB_EEENS1_35KernelTmaWarpSpecializedCooperativeEEENS5_IJNSA_ILi128EEESF_NSA_ILi64EEEEEEaNS5_IJlSB_lEEEaSI_NS4_8TiledMMAINS4_8MMA_AtomIJNS4_4SM904GMMA27MMA_64x128x32_S32S8S8_SS_TNEEEENS4_6LayoutINS5_IJNSA_ILi2EEESB_SB_EEENS5_IJSB_NSA_ILi0EEESS_EEEEENS5_IJNS4_10UnderscoreESV_SV_EEEEENS4_13SM90_TMA_LOADENS4_14ComposedLayoutINS4_7SwizzleILi2ELi4ELi3EEENS4_18smem_ptr_flag_bitsILi8EEENSP_INS5_IJNSA_ILi8EEESG_EEENS5_IJSG_SB_EEEEEEEvNS4_8identityESY_S18_vS19_EENS_8epilogue10collective6detail29Sm90TmaWarpSpecializedAdapterINS1C_15DefaultEpilogueIaSI_SI_NS1B_6thread17LinearCombinationIaLi1EiiLNS1G_9ScaleType4KindE0ELNS_15FloatRoundStyleE2EaEENS1_15EpilogueDefaultEEEEEvvEEEEvNT_6ParamsE,"a",@progbits
	.sectionflags	@""
	.align	4
.nv.constant0._ZN7cutlass13device_kernelINS_4gemm6kernel13GemmUniversalIN4cute5tupleIJiiiiEEENS1_10collective13CollectiveMmaINS1_34MainloopSm90TmaGmmaWarpSpecializedILi7ENS5_IJNS4_1CILi1EEESB_SB_EEENS1_35KernelTmaWarpSpecializedCooperativeEEENS5_IJNSA_ILi128EEESF_NSA_ILi64EEEEEEaNS5_IJlSB_lEEEaSI_NS4_8TiledMMAINS4_8MMA_AtomIJNS4_4SM904GMMA27MMA_64x128x32_S32S8S8_SS_TNEEEENS4_6LayoutINS5_IJNSA_ILi2EEESB_SB_EEENS5_IJSB_NSA_ILi0EEESS_EEEEENS5_IJNS4_10UnderscoreESV_SV_EEEEENS4_13SM90_TMA_LOADENS4_14ComposedLayoutINS4_7SwizzleILi2ELi4ELi3EEENS4_18smem_ptr_flag_bitsILi8EEENSP_INS5_IJNSA_ILi8EEESG_EEENS5_IJSG_SB_EEEEEEEvNS4_8identityESY_S18_vS19_EENS_8epilogue10collective6detail29Sm90TmaWarpSpecializedAdapterINS1C_15DefaultEpilogueIaSI_SI_NS1B_6thread17LinearCombinationIaLi1EiiLNS1G_9ScaleType4KindE0ELNS_15FloatRoundStyleE2EaEENS1_15EpilogueDefaultEEEEEvvEEEEvNT_6ParamsE:
	.zero		1664


//--------------------- SYMBOLS --------------------------

	.type		.nv.reservedSmem.offset0,@object
	.size		.nv.reservedSmem.offset0,0x4
	.type		__assertfail,@function
